// auto-generated by cutlass_sweep.gemm — config: {"arch": "sm_90", "cluster_m": 8, "cluster_n": 1, "dtype": "fp16", "dtype_b": "fp16", "layout": "tt", "stages": 0, "tile_k": 64, "tile_m": 128, "tile_n": 128}
#include "cutlass/cutlass.h"
#include "cutlass/gemm/collective/collective_builder.hpp"
#include "cutlass/gemm/device/gemm_universal_adapter.h"
#include "cutlass/gemm/kernel/gemm_universal.hpp"
#include "cutlass/epilogue/collective/collective_builder.hpp"

using ElemA = cutlass::half_t;
using ElemB = cutlass::half_t;
using ElemCD = cutlass::half_t;
using Acc  = float;
using TileShape    = cute::Shape<cute::_128, cute::_128, cute::_64>;
using ClusterShape = cute::Shape<cute::_8, cute::_1, cute::_1>;

using CollectiveEpilogue = typename cutlass::epilogue::collective::CollectiveBuilder<
    cutlass::arch::Sm90, cutlass::arch::OpClassTensorOp,
    TileShape, ClusterShape,
    cutlass::epilogue::collective::EpilogueTileAuto,
    Acc, Acc,
    ElemCD, cutlass::layout::RowMajor, 128 / cutlass::sizeof_bits<ElemCD>::value,
    ElemCD, cutlass::layout::RowMajor, 128 / cutlass::sizeof_bits<ElemCD>::value,
    cutlass::epilogue::collective::EpilogueScheduleAuto
  >::CollectiveOp;

using CollectiveMainloop = typename cutlass::gemm::collective::CollectiveBuilder<
    cutlass::arch::Sm90, cutlass::arch::OpClassTensorOp,
    ElemA, cutlass::layout::ColumnMajor, 128 / cutlass::sizeof_bits<ElemA>::value,
    ElemB, cutlass::layout::ColumnMajor, 128 / cutlass::sizeof_bits<ElemB>::value,
    Acc,
    TileShape, ClusterShape,
    cutlass::gemm::collective::StageCountAutoCarveout<static_cast<int>(sizeof(typename CollectiveEpilogue::SharedStorage))>,
    cutlass::gemm::collective::KernelScheduleAuto
  >::CollectiveOp;

using GemmKernel = cutlass::gemm::kernel::GemmUniversal<
    cute::Shape<int,int,int,int>,
    CollectiveMainloop,
    CollectiveEpilogue
>;
using Gemm = cutlass::gemm::device::GemmUniversalAdapter<GemmKernel>;

// Force the device kernel symbol into the cubin without needing a host main.
auto* _anchor = &cutlass::device_kernel<GemmKernel>;


// ===== COMPILED SASS (sm_90a) =====

	.target	sm_90a

	.elftype	@"ET_EXEC"


//--------------------- .note.nv.tkinfo           --------------------------
	.section	.note.nv.tkinfo,"",@"SHT_NOTE"
	.sectionflags	@"SHF_NOTE_NV_TKINFO"
	.tkinfo
        /*0018*/ 	.word	0x00000002
        /*0030*/ 	.string	""
        /*0030*/ 	.string	"ptxas"
        /*0030*/ 	.string	"Cuda compilation tools, release 13.0, V13.0.88"
        /*0030*/ 	.string	"Build cuda_13.0.r13.0/compiler.36424714_0"
        /*0030*/ 	.string	"-arch sm_90a -m 64 "



//--------------------- .note.nv.cuinfo           --------------------------
	.section	.note.nv.cuinfo,"",@"SHT_NOTE"
	.sectionflags	@"SHF_NOTE_NV_CUINFO"
        /*0018*/ 	.short	0x0002
        /*001a*/ 	.short	0x005a
        /*001c*/ 	.short	0x0082
	.zero		2


//--------------------- .nv.info                  --------------------------
	.section	.nv.info,"",@"SHT_CUDA_INFO"
	.align	4


	//----- nvinfo : EIATTR_REGCOUNT
	.align		4
        /*0000*/ 	.byte	0x04, 0x2f
        /*0002*/ 	.short	(.L_15 - .L_14)
	.align		4
.L_14:
        /*0004*/ 	.word	index@(_ZN7cutlass13device_kernelINS_4gemm6kernel13GemmUniversalIN4cute5tupleIJiiiiEEENS1_10collective13CollectiveMmaINS1_34MainloopSm90TmaGmmaWarpSpecializedILi7ENS5_IJNS4_1CILi8EEENSA_ILi1EEESC_EEENS1_35KernelTmaWarpSpecializedCooperativeEEENS5_IJNSA_ILi128EEESG_NSA_ILi64EEEEEENS_6half_tENS5_IJSC_llEEESJ_NS5_IJlSC_lEEENS4_8TiledMMAINS4_8MMA_AtomIJNS4_4SM904GMMA26MMA_64x128x16_F32F16F16_SSILNSP_5MajorE1ELSR_0ELNSP_7ScaleInE1ELSS_1EEEEEENS4_6LayoutINS5_IJNSA_ILi2EEESC_SC_EEENS5_IJSC_NSA_ILi0EEESY_EEEEENS5_IJNS4_10UnderscoreES11_S11_EEEEENS4_13SM90_TMA_LOADENS4_14ComposedLayoutINS4_7SwizzleILi3ELi4ELi3EEENS4_18smem_ptr_flag_bitsILi16EEENSV_INS5_IJSH_SB_EEENS5_IJSC_SH_EEEEEEEvNS4_8identityENS4_23SM90_TMA_LOAD_MULTICASTENS15_IS17_S19_NSV_INS5_IJSB_SH_EEENS5_IJSH_SC_EEEEEEEvS1E_EENS_8epilogue10collective6detail29Sm90TmaWarpSpecializedAdapterINS1M_15DefaultEpilogueISJ_SL_SL_NS1L_6thread17LinearCombinationISJ_Li1EffLNS1Q_9ScaleType4KindE0ELNS_15FloatRoundStyleE2ESJ_EENS1_15EpilogueDefaultEEEEEvvEEEEvNT_6ParamsE)
        /*0008*/ 	.word	0x000000a8


	//----- nvinfo : EIATTR_FRAME_SIZE
	.align		4
.L_15:
        /*000c*/ 	.byte	0x04, 0x11
        /*000e*/ 	.short	(.L_17 - .L_16)
	.align		4
.L_16:
        /*0010*/ 	.word	index@(_ZN7cutlass13device_kernelINS_4gemm6kernel13GemmUniversalIN4cute5tupleIJiiiiEEENS1_10collective13CollectiveMmaINS1_34MainloopSm90TmaGmmaWarpSpecializedILi7ENS5_IJNS4_1CILi8EEENSA_ILi1EEESC_EEENS1_35KernelTmaWarpSpecializedCooperativeEEENS5_IJNSA_ILi128EEESG_NSA_ILi64EEEEEENS_6half_tENS5_IJSC_llEEESJ_NS5_IJlSC_lEEENS4_8TiledMMAINS4_8MMA_AtomIJNS4_4SM904GMMA26MMA_64x128x16_F32F16F16_SSILNSP_5MajorE1ELSR_0ELNSP_7ScaleInE1ELSS_1EEEEEENS4_6LayoutINS5_IJNSA_ILi2EEESC_SC_EEENS5_IJSC_NSA_ILi0EEESY_EEEEENS5_IJNS4_10UnderscoreES11_S11_EEEEENS4_13SM90_TMA_LOADENS4_14ComposedLayoutINS4_7SwizzleILi3ELi4ELi3EEENS4_18smem_ptr_flag_bitsILi16EEENSV_INS5_IJSH_SB_EEENS5_IJSC_SH_EEEEEEEvNS4_8identityENS4_23SM90_TMA_LOAD_MULTICASTENS15_IS17_S19_NSV_INS5_IJSB_SH_EEENS5_IJSH_SC_EEEEEEEvS1E_EENS_8epilogue10collective6detail29Sm90TmaWarpSpecializedAdapterINS1M_15DefaultEpilogueISJ_SL_SL_NS1L_6thread17LinearCombinationISJ_Li1EffLNS1Q_9ScaleType4KindE0ELNS_15FloatRoundStyleE2ESJ_EENS1_15EpilogueDefaultEEEEEvvEEEEvNT_6ParamsE)
        /*0014*/ 	.word	0x00000000


	//----- nvinfo : EIATTR_MIN_STACK_SIZE
	.align		4
.L_17:
        /*0018*/ 	.byte	0x04, 0x12
        /*001a*/ 	.short	(.L_19 - .L_18)
	.align		4
.L_18:
        /*001c*/ 	.word	index@(_ZN7cutlass13device_kernelINS_4gemm6kernel13GemmUniversalIN4cute5tupleIJiiiiEEENS1_10collective13CollectiveMmaINS1_34MainloopSm90TmaGmmaWarpSpecializedILi7ENS5_IJNS4_1CILi8EEENSA_ILi1EEESC_EEENS1_35KernelTmaWarpSpecializedCooperativeEEENS5_IJNSA_ILi128EEESG_NSA_ILi64EEEEEENS_6half_tENS5_IJSC_llEEESJ_NS5_IJlSC_lEEENS4_8TiledMMAINS4_8MMA_AtomIJNS4_4SM904GMMA26MMA_64x128x16_F32F16F16_SSILNSP_5MajorE1ELSR_0ELNSP_7ScaleInE1ELSS_1EEEEEENS4_6LayoutINS5_IJNSA_ILi2EEESC_SC_EEENS5_IJSC_NSA_ILi0EEESY_EEEEENS5_IJNS4_10UnderscoreES11_S11_EEEEENS4_13SM90_TMA_LOADENS4_14ComposedLayoutINS4_7SwizzleILi3ELi4ELi3EEENS4_18smem_ptr_flag_bitsILi16EEENSV_INS5_IJSH_SB_EEENS5_IJSC_SH_EEEEEEEvNS4_8identityENS4_23SM90_TMA_LOAD_MULTICASTENS15_IS17_S19_NSV_INS5_IJSB_SH_EEENS5_IJSH_SC_EEEEEEEvS1E_EENS_8epilogue10collective6detail29Sm90TmaWarpSpecializedAdapterINS1M_15DefaultEpilogueISJ_SL_SL_NS1L_6thread17LinearCombinationISJ_Li1EffLNS1Q_9ScaleType4KindE0ELNS_15FloatRoundStyleE2ESJ_EENS1_15EpilogueDefaultEEEEEvvEEEEvNT_6ParamsE)
        /*0020*/ 	.word	0x00000000
.L_19:


//--------------------- .nv.compat                --------------------------
	.section	.nv.compat,"",@"SHT_CUDA_COMPAT_INFO"
	.align	4
        /*0000*/ 	.byte	0x02, 0x09, 0x01, 0x00, 0x02, 0x02, 0x04, 0x00, 0x02, 0x05, 0x05, 0x00, 0x03, 0x07, 0x01, 0x01
        /*0010*/ 	.byte	0x02, 0x03, 0x01, 0x00, 0x02, 0x06, 0x01, 0x00, 0x04, 0x0b, 0x08, 0x00, 0x00, 0x00, 0x00, 0x00
        /*0020*/ 	.byte	0x00, 0x00, 0x00, 0x00


//--------------------- .nv.info._ZN7cutlass13device_kernelINS_4gemm6kernel13GemmUniversalIN4cute5tupleIJiiiiEEENS1_10collective13CollectiveMmaINS1_34MainloopSm90TmaGmmaWarpSpecializedILi7ENS5_IJNS4_1CILi8EEENSA_ILi1EEESC_EEENS1_35KernelTmaWarpSpecializedCooperativeEEENS5_IJNSA_ILi128EEESG_NSA_ILi64EEEEEENS_6half_tENS5_IJSC_llEEESJ_NS5_IJlSC_lEEENS4_8TiledMMAINS4_8MMA_AtomIJNS4_4SM904GMMA26MMA_64x128x16_F32F16F16_SSILNSP_5MajorE1ELSR_0ELNSP_7ScaleInE1ELSS_1EEEEEENS4_6LayoutINS5_IJNSA_ILi2EEESC_SC_EEENS5_IJSC_NSA_ILi0EEESY_EEEEENS5_IJNS4_10UnderscoreES11_S11_EEEEENS4_13SM90_TMA_LOADENS4_14ComposedLayoutINS4_7SwizzleILi3ELi4ELi3EEENS4_18smem_ptr_flag_bitsILi16EEENSV_INS5_IJSH_SB_EEENS5_IJSC_SH_EEEEEEEvNS4_8identityENS4_23SM90_TMA_LOAD_MULTICASTENS15_IS17_S19_NSV_INS5_IJSB_SH_EEENS5_IJSH_SC_EEEEEEEvS1E_EENS_8epilogue10collective6detail29Sm90TmaWarpSpecializedAdapterINS1M_15DefaultEpilogueISJ_SL_SL_NS1L_6thread17LinearCombinationISJ_Li1EffLNS1Q_9ScaleType4KindE0ELNS_15FloatRoundStyleE2ESJ_EENS1_15EpilogueDefaultEEEEEvvEEEEvNT_6ParamsE --------------------------
	.section	.nv.info._ZN7cutlass13device_kernelINS_4gemm6kernel13GemmUniversalIN4cute5tupleIJiiiiEEENS1_10collective13CollectiveMmaINS1_34MainloopSm90TmaGmmaWarpSpecializedILi7ENS5_IJNS4_1CILi8EEENSA_ILi1EEESC_EEENS1_35KernelTmaWarpSpecializedCooperativeEEENS5_IJNSA_ILi128EEESG_NSA_ILi64EEEEEENS_6half_tENS5_IJSC_llEEESJ_NS5_IJlSC_lEEENS4_8TiledMMAINS4_8MMA_AtomIJNS4_4SM904GMMA26MMA_64x128x16_F32F16F16_SSILNSP_5MajorE1ELSR_0ELNSP_7ScaleInE1ELSS_1EEEEEENS4_6LayoutINS5_IJNSA_ILi2EEESC_SC_EEENS5_IJSC_NSA_ILi0EEESY_EEEEENS5_IJNS4_10UnderscoreES11_S11_EEEEENS4_13SM90_TMA_LOADENS4_14ComposedLayoutINS4_7SwizzleILi3ELi4ELi3EEENS4_18smem_ptr_flag_bitsILi16EEENSV_INS5_IJSH_SB_EEENS5_IJSC_SH_EEEEEEEvNS4_8identityENS4_23SM90_TMA_LOAD_MULTICASTENS15_IS17_S19_NSV_INS5_IJSB_SH_EEENS5_IJSH_SC_EEEEEEEvS1E_EENS_8epilogue10collective6detail29Sm90TmaWarpSpecializedAdapterINS1M_15DefaultEpilogueISJ_SL_SL_NS1L_6thread17LinearCombinationISJ_Li1EffLNS1Q_9ScaleType4KindE0ELNS_15FloatRoundStyleE2ESJ_EENS1_15EpilogueDefaultEEEEEvvEEEEvNT_6ParamsE,"",@"SHT_CUDA_INFO"
	.sectionflags	@""
	.align	4


	//----- nvinfo : EIATTR_CUDA_API_VERSION
	.align		4
        /*0000*/ 	.byte	0x04, 0x37
        /*0002*/ 	.short	(.L_21 - .L_20)
.L_20:
        /*0004*/ 	.word	0x00000082


	//----- nvinfo : EIATTR_KPARAM_INFO
	.align		4
.L_21:
        /*0008*/ 	.byte	0x04, 0x17
        /*000a*/ 	.short	(.L_23 - .L_22)
.L_22:
        /*000c*/ 	.word	0x00000000
        /*0010*/ 	.short	0x0000
        /*0012*/ 	.short	0x0070
        /*0014*/ 	.byte	0x00, 0xf0, 0x01, 0x10


	//----- nvinfo : EIATTR_SPARSE_MMA_MASK
	.align		4
.L_23:
        /*0018*/ 	.byte	0x03, 0x50
        /*001a*/ 	.short	0x0000


	//----- nvinfo : EIATTR_MAXREG_COUNT
	.align		4
        /*001c*/ 	.byte	0x03, 0x1b
        /*001e*/ 	.short	0x00a8


	//----- nvinfo : EIATTR_NUM_BARRIERS
	.align		4
        /*0020*/ 	.byte	0x02, 0x4c
        /*0022*/ 	.byte	0x01
	.zero		1


	//----- nvinfo : EIATTR_EXTERNS
	.align		4
        /*0024*/ 	.byte	0x04, 0x0f
        /*0026*/ 	.short	(.L_25 - .L_24)


	//   ....[0]....
	.align		4
.L_24:
        /*0028*/ 	.word	index@(__assertfail)


	//----- nvinfo : EIATTR_MERCURY_ISA_VERSION
	.align		4
.L_25:
        /*002c*/ 	.byte	0x03, 0x5f
        /*002e*/ 	.short	0x0101


	//----- nvinfo : EIATTR_INT_WARP_WIDE_INSTR_OFFSETS
	.align		4
        /*0030*/ 	.byte	0x04, 0x31
        /*0032*/ 	.short	(.L_27 - .L_26)


	//   ....[0]....
.L_26:
        /*0034*/ 	.word	0x00000520


	//   ....[1]....
        /*0038*/ 	.word	0x00000550


	//   ....[2]....
        /*003c*/ 	.word	0x00000700


	//----- nvinfo : EIATTR_COOP_GROUP_MASK_REGIDS
	.align		4
.L_27:
        /*0040*/ 	.byte	0x04, 0x29
        /*0042*/ 	.short	(.L_29 - .L_28)


	//   ....[0]....
.L_28:
        /*0044*/ 	.word	0xffffffff


	//   ....[1]....
        /*0048*/ 	.word	0xffffffff


	//   ....[2]....
        /*004c*/ 	.word	0xffffffff


	//   ....[3]....
        /*0050*/ 	.word	0xffffffff


	//   ....[4]....
        /*0054*/ 	.word	0xffffffff


	//   ....[5]....
        /*0058*/ 	.word	0xffffffff


	//----- nvinfo : EIATTR_COOP_GROUP_INSTR_OFFSETS
	.align		4
.L_29:
        /*005c*/ 	.byte	0x04, 0x28
        /*005e*/ 	.short	(.L_31 - .L_30)


	//   ....[0]....
.L_30:
        /*0060*/ 	.word	0x00000060


	//   ....[1]....
        /*0064*/ 	.word	0x00000070


	//   ....[2]....
        /*0068*/ 	.word	0x00000130


	//   ....[3]....
        /*006c*/ 	.word	0x00000360


	//   ....[4]....
        /*0070*/ 	.word	0x00000860


	//   ....[5]....
        /*0074*/ 	.word	0x000014e0


	//----- nvinfo : EIATTR_REG_RECONFIG
	.align		4
.L_31:
        /*0078*/ 	.byte	0x01, 0x54
	.zero		2


	//----- nvinfo : EIATTR_SYSCALL_OFFSETS
	.align		4
        /*007c*/ 	.byte	0x04, 0x46
        /*007e*/ 	.short	(.L_33 - .L_32)


	//   ....[0]....
.L_32:
        /*0080*/ 	.word	0x000016c0


	//----- nvinfo : EIATTR_MBARRIER_INSTR_OFFSETS
	.align		4
.L_33:
        /*0084*/ 	.byte	0x04, 0x39
        /*0086*/ 	.short	(.L_35 - .L_34)


	//   ....[0]....
.L_34:
        /*0088*/ 	.word	0x00000260
        /*008c*/ 	.word	0x000000ff
        /*0090*/ 	.word	0x00000000
        /*0094*/ 	.short	0x0100
        /*0096*/ 	.byte	0x08
	.zero		1


	//   ....[1]....
        /*0098*/ 	.word	0x00000270
        /*009c*/ 	.word	0x000000ff
        /*00a0*/ 	.word	0x00000038
        /*00a4*/ 	.short	0x0100
        /*00a6*/ 	.byte	0x08
	.zero		1


	//   ....[2]....
        /*00a8*/ 	.word	0x00000280
        /*00ac*/ 	.word	0x000000ff
        /*00b0*/ 	.word	0x00000008
        /*00b4*/ 	.short	0x0100
        /*00b6*/ 	.byte	0x08
	.zero		1


	//   ....[3]....
        /*00b8*/ 	.word	0x00000290
        /*00bc*/ 	.word	0x000000ff
        /*00c0*/ 	.word	0x00000040
        /*00c4*/ 	.short	0x0100
        /*00c6*/ 	.byte	0x08
	.zero		1


	//   ....[4]....
        /*00c8*/ 	.word	0x000002a0
        /*00cc*/ 	.word	0x000000ff
        /*00d0*/ 	.word	0x00000010
        /*00d4*/ 	.short	0x0100
        /*00d6*/ 	.byte	0x08
	.zero		1


	//   ....[5]....
        /*00d8*/ 	.word	0x000002b0
        /*00dc*/ 	.word	0x000000ff
        /*00e0*/ 	.word	0x00000048
        /*00e4*/ 	.short	0x0100
        /*00e6*/ 	.byte	0x08
	.zero		1


	//   ....[6]....
        /*00e8*/ 	.word	0x000002c0
        /*00ec*/ 	.word	0x000000ff
        /*00f0*/ 	.word	0x00000018
        /*00f4*/ 	.short	0x0100
        /*00f6*/ 	.byte	0x08
	.zero		1


	//   ....[7]....
        /*00f8*/ 	.word	0x000002d0
        /*00fc*/ 	.word	0x000000ff
        /*0100*/ 	.word	0x00000050
        /*0104*/ 	.short	0x0100
        /*0106*/ 	.byte	0x08
	.zero		1


	//   ....[8]....
        /*0108*/ 	.word	0x000002e0
        /*010c*/ 	.word	0x000000ff
        /*0110*/ 	.word	0x00000020
        /*0114*/ 	.short	0x0100
        /*0116*/ 	.byte	0x08
	.zero		1


	//   ....[9]....
        /*0118*/ 	.word	0x000002f0
        /*011c*/ 	.word	0x000000ff
        /*0120*/ 	.word	0x00000058
        /*0124*/ 	.short	0x0100
        /*0126*/ 	.byte	0x08
	.zero		1


	//   ....[10]....
        /*0128*/ 	.word	0x00000300
        /*012c*/ 	.word	0x000000ff
        /*0130*/ 	.word	0x00000028
        /*0134*/ 	.short	0x0100
        /*0136*/ 	.byte	0x08
	.zero		1


	//   ....[11]....
        /*0138*/ 	.word	0x00000310
        /*013c*/ 	.word	0x000000ff
        /*0140*/ 	.word	0x00000060
        /*0144*/ 	.short	0x0100
        /*0146*/ 	.byte	0x08
	.zero		1


	//   ....[12]....
        /*0148*/ 	.word	0x00000320
        /*014c*/ 	.word	0x000000ff
        /*0150*/ 	.word	0x00000030
        /*0154*/ 	.short	0x0100
        /*0156*/ 	.byte	0x08
	.zero		1


	//   ....[13]....
        /*0158*/ 	.word	0x00000330
        /*015c*/ 	.word	0x000000ff
        /*0160*/ 	.word	0x00000068
        /*0164*/ 	.short	0x0100
        /*0166*/ 	.byte	0x08
	.zero		1


	//   ....[14]....
        /*0168*/ 	.word	0x00000790
        /*016c*/ 	.word	0x000000ff
        /*0170*/ 	.word	0x00000080
        /*0174*/ 	.short	0x0100
        /*0176*/ 	.byte	0x06
	.zero		1


	//   ....[15]....
        /*0178*/ 	.word	0x00000810
        /*017c*/ 	.word	0x000000ff
        /*0180*/ 	.word	0x00000088
        /*0184*/ 	.short	0x0100
        /*0186*/ 	.byte	0x06
	.zero		1


	//   ....[16]....
        /*0188*/ 	.word	0x00001780
        /*018c*/ 	.word	0x00000003
        /*0190*/ 	.word	0x00000000
        /*0194*/ 	.short	0x010a
        /*0196*/ 	.byte	0x3f
	.zero		1


	//   ....[17]....
        /*0198*/ 	.word	0x000017e0
        /*019c*/ 	.word	0x00000003
        /*01a0*/ 	.word	0x00000000
        /*01a4*/ 	.short	0x010a
        /*01a6*/ 	.byte	0x3f
	.zero		1


	//   ....[18]....
        /*01a8*/ 	.word	0x00001b60
        /*01ac*/ 	.word	0x00000005
        /*01b0*/ 	.word	0x00000000
        /*01b4*/ 	.short	0x010a
        /*01b6*/ 	.byte	0x3f
	.zero		1


	//   ....[19]....
        /*01b8*/ 	.word	0x00001ba0
        /*01bc*/ 	.word	0x00000005
        /*01c0*/ 	.word	0x00000000
        /*01c4*/ 	.short	0x010a
        /*01c6*/ 	.byte	0x3f
	.zero		1


	//   ....[20]....
        /*01c8*/ 	.word	0x00001e00
        /*01cc*/ 	.word	0x00000004
        /*01d0*/ 	.word	0x00000000
        /*01d4*/ 	.short	0x0101
        /*01d6*/ 	.byte	0x3f
	.zero		1


	//   ....[21]....
        /*01d8*/ 	.word	0x00002020
        /*01dc*/ 	.word	0x00000000
        /*01e0*/ 	.word	0x00000000
        /*01e4*/ 	.short	0x0101
        /*01e6*/ 	.byte	0x3f
	.zero		1


	//   ....[22]....
        /*01e8*/ 	.word	0x000071b0
        /*01ec*/ 	.word	0x00000017
        /*01f0*/ 	.word	0x00000038
        /*01f4*/ 	.short	0x010a
        /*01f6*/ 	.byte	0x3f
	.zero		1


	//   ....[23]....
        /*01f8*/ 	.word	0x00007600
        /*01fc*/ 	.word	0x00000006
        /*0200*/ 	.word	0x00000088
        /*0204*/ 	.short	0x0101
        /*0206*/ 	.byte	0x3f
	.zero		1


	//   ....[24]....
        /*0208*/ 	.word	0x00007d00
        /*020c*/ 	.word	0x00000007
        /*0210*/ 	.word	0x00000000
        /*0214*/ 	.short	0x010a
        /*0216*/ 	.byte	0x3f
	.zero		1


	//   ....[25]....
        /*0218*/ 	.word	0x00007d80
        /*021c*/ 	.word	0x00000006
        /*0220*/ 	.word	0x00000000
        /*0224*/ 	.short	0x010a
        /*0226*/ 	.byte	0x3f
	.zero		1


	//   ....[26]....
        /*0228*/ 	.word	0x00007e10
        /*022c*/ 	.word	0x00000007
        /*0230*/ 	.word	0x00000000
        /*0234*/ 	.short	0x010a
        /*0236*/ 	.byte	0x3f
	.zero		1


	//   ....[27]....
        /*0238*/ 	.word	0x00007ea0
        /*023c*/ 	.word	0x00000006
        /*0240*/ 	.word	0x00000000
        /*0244*/ 	.short	0x010a
        /*0246*/ 	.byte	0x3f
	.zero		1


	//   ....[28]....
        /*0248*/ 	.word	0x00007f30
        /*024c*/ 	.word	0x00000007
        /*0250*/ 	.word	0x00000000
        /*0254*/ 	.short	0x010a
        /*0256*/ 	.byte	0x3f
	.zero		1


	//   ....[29]....
        /*0258*/ 	.word	0x00007fc0
        /*025c*/ 	.word	0x00000006
        /*0260*/ 	.word	0x00000000
        /*0264*/ 	.short	0x010a
        /*0266*/ 	.byte	0x3f
	.zero		1


	//   ....[30]....
        /*0268*/ 	.word	0x00008050
        /*026c*/ 	.word	0x00000005
        /*0270*/ 	.word	0x00000000
        /*0274*/ 	.short	0x010a
        /*0276*/ 	.byte	0x3f
	.zero		1


	//   ....[31]....
        /*0278*/ 	.word	0x000080b0
        /*027c*/ 	.word	0x00000003
        /*0280*/ 	.word	0x00000000
        /*0284*/ 	.short	0x010a
        /*0286*/ 	.byte	0x3f
	.zero		1


	//   ....[32]....
        /*0288*/ 	.word	0x00008100
        /*028c*/ 	.word	0x00000005
        /*0290*/ 	.word	0x00000000
        /*0294*/ 	.short	0x010a
        /*0296*/ 	.byte	0x3f
	.zero		1


	//   ....[33]....
        /*0298*/ 	.word	0x000081d0
        /*029c*/ 	.word	0x00000017
        /*02a0*/ 	.word	0x00000038
        /*02a4*/ 	.short	0x010a
        /*02a6*/ 	.byte	0x3f
	.zero		1


	//   ....[34]....
        /*02a8*/ 	.word	0x000082a0
        /*02ac*/ 	.word	0x00000007
        /*02b0*/ 	.word	0x00000000
        /*02b4*/ 	.short	0x010a
        /*02b6*/ 	.byte	0x3f
	.zero		1


	//   ....[35]....
        /*02b8*/ 	.word	0x000082f0
        /*02bc*/ 	.word	0x00000006
        /*02c0*/ 	.word	0x00000000
        /*02c4*/ 	.short	0x010a
        /*02c6*/ 	.byte	0x3f
	.zero		1


	//   ....[36]....
        /*02c8*/ 	.word	0x00008340
        /*02cc*/ 	.word	0x00000007
        /*02d0*/ 	.word	0x00000000
        /*02d4*/ 	.short	0x010a
        /*02d6*/ 	.byte	0x3f
	.zero		1


	//   ....[37]....
        /*02d8*/ 	.word	0x00008390
        /*02dc*/ 	.word	0x00000006
        /*02e0*/ 	.word	0x00000000
        /*02e4*/ 	.short	0x010a
        /*02e6*/ 	.byte	0x3f
	.zero		1


	//   ....[38]....
        /*02e8*/ 	.word	0x000083e0
        /*02ec*/ 	.word	0x00000007
        /*02f0*/ 	.word	0x00000000
        /*02f4*/ 	.short	0x010a
        /*02f6*/ 	.byte	0x3f
	.zero		1


	//   ....[39]....
        /*02f8*/ 	.word	0x00008430
        /*02fc*/ 	.word	0x00000006
        /*0300*/ 	.word	0x00000000
        /*0304*/ 	.short	0x010a
        /*0306*/ 	.byte	0x3f
	.zero		1


	//----- nvinfo : EIATTR_NUM_MBARRIERS
	.align		4
.L_35:
        /*0308*/ 	.byte	0x03, 0x38
        /*030a*/ 	.short	0x0010


	//----- nvinfo : EIATTR_EXIT_INSTR_OFFSETS
	.align		4
        /*030c*/ 	.byte	0x04, 0x1c
        /*030e*/ 	.short	(.L_37 - .L_36)


	//   ....[0]....
.L_36:
        /*0310*/ 	.word	0x00000a30


	//   ....[1]....
        /*0314*/ 	.word	0x00001240


	//   ....[2]....
        /*0318*/ 	.word	0x00006910


	//   ....[3]....
        /*031c*/ 	.word	0x00006e70


	//   ....[4]....
        /*0320*/ 	.word	0x000080a0


	//----- nvinfo : EIATTR_MAX_THREADS
	.align		4
.L_37:
        /*0324*/ 	.byte	0x04, 0x05
        /*0326*/ 	.short	(.L_39 - .L_38)
.L_38:
        /*0328*/ 	.word	0x00000180
        /*032c*/ 	.word	0x00000001
        /*0330*/ 	.word	0x00000001


	//----- nvinfo : EIATTR_CRS_STACK_SIZE
	.align		4
.L_39:
        /*0334*/ 	.byte	0x04, 0x1e
        /*0336*/ 	.short	(.L_41 - .L_40)
.L_40:
        /*0338*/ 	.word	0x00000000


	//----- nvinfo : EIATTR_CBANK_PARAM_SIZE
	.align		4
.L_41:
        /*033c*/ 	.byte	0x03, 0x19
        /*033e*/ 	.short	0x0470


	//----- nvinfo : EIATTR_PARAM_CBANK
	.align		4
        /*0340*/ 	.byte	0x04, 0x0a
        /*0342*/ 	.short	(.L_43 - .L_42)
	.align		4
.L_42:
        /*0344*/ 	.word	index@(.nv.constant0._ZN7cutlass13device_kernelINS_4gemm6kernel13GemmUniversalIN4cute5tupleIJiiiiEEENS1_10collective13CollectiveMmaINS1_34MainloopSm90TmaGmmaWarpSpecializedILi7ENS5_IJNS4_1CILi8EEENSA_ILi1EEESC_EEENS1_35KernelTmaWarpSpecializedCooperativeEEENS5_IJNSA_ILi128EEESG_NSA_ILi64EEEEEENS_6half_tENS5_IJSC_llEEESJ_NS5_IJlSC_lEEENS4_8TiledMMAINS4_8MMA_AtomIJNS4_4SM904GMMA26MMA_64x128x16_F32F16F16_SSILNSP_5MajorE1ELSR_0ELNSP_7ScaleInE1ELSS_1EEEEEENS4_6LayoutINS5_IJNSA_ILi2EEESC_SC_EEENS5_IJSC_NSA_ILi0EEESY_EEEEENS5_IJNS4_10UnderscoreES11_S11_EEEEENS4_13SM90_TMA_LOADENS4_14ComposedLayoutINS4_7SwizzleILi3ELi4ELi3EEENS4_18smem_ptr_flag_bitsILi16EEENSV_INS5_IJSH_SB_EEENS5_IJSC_SH_EEEEEEEvNS4_8identityENS4_23SM90_TMA_LOAD_MULTICASTENS15_IS17_S19_NSV_INS5_IJSB_SH_EEENS5_IJSH_SC_EEEEEEEvS1E_EENS_8epilogue10collective6detail29Sm90TmaWarpSpecializedAdapterINS1M_15DefaultEpilogueISJ_SL_SL_NS1L_6thread17LinearCombinationISJ_Li1EffLNS1Q_9ScaleType4KindE0ELNS_15FloatRoundStyleE2ESJ_EENS1_15EpilogueDefaultEEEEEvvEEEEvNT_6ParamsE)
        /*0348*/ 	.short	0x0210
        /*034a*/ 	.short	0x0470


	//----- nvinfo : EIATTR_SW_WAR
	.align		4
.L_43:
        /*034c*/ 	.byte	0x04, 0x36
        /*034e*/ 	.short	(.L_45 - .L_44)
.L_44:
        /*0350*/ 	.word	0x00000008
.L_45:


//--------------------- .nv.callgraph             --------------------------
	.section	.nv.callgraph,"",@"SHT_CUDA_CALLGRAPH"
	.align	4
	.sectionentsize	8
	.align		4
        /*0000*/ 	.word	0x00000000
	.align		4
        /*0004*/ 	.word	0xffffffff
	.align		4
        /*0008*/ 	.word	index@(_ZN7cutlass13device_kernelINS_4gemm6kernel13GemmUniversalIN4cute5tupleIJiiiiEEENS1_10collective13CollectiveMmaINS1_34MainloopSm90TmaGmmaWarpSpecializedILi7ENS5_IJNS4_1CILi8EEENSA_ILi1EEESC_EEENS1_35KernelTmaWarpSpecializedCooperativeEEENS5_IJNSA_ILi128EEESG_NSA_ILi64EEEEEENS_6half_tENS5_IJSC_llEEESJ_NS5_IJlSC_lEEENS4_8TiledMMAINS4_8MMA_AtomIJNS4_4SM904GMMA26MMA_64x128x16_F32F16F16_SSILNSP_5MajorE1ELSR_0ELNSP_7ScaleInE1ELSS_1EEEEEENS4_6LayoutINS5_IJNSA_ILi2EEESC_SC_EEENS5_IJSC_NSA_ILi0EEESY_EEEEENS5_IJNS4_10UnderscoreES11_S11_EEEEENS4_13SM90_TMA_LOADENS4_14ComposedLayoutINS4_7SwizzleILi3ELi4ELi3EEENS4_18smem_ptr_flag_bitsILi16EEENSV_INS5_IJSH_SB_EEENS5_IJSC_SH_EEEEEEEvNS4_8identityENS4_23SM90_TMA_LOAD_MULTICASTENS15_IS17_S19_NSV_INS5_IJSB_SH_EEENS5_IJSH_SC_EEEEEEEvS1E_EENS_8epilogue10collective6detail29Sm90TmaWarpSpecializedAdapterINS1M_15DefaultEpilogueISJ_SL_SL_NS1L_6thread17LinearCombinationISJ_Li1EffLNS1Q_9ScaleType4KindE0ELNS_15FloatRoundStyleE2ESJ_EENS1_15EpilogueDefaultEEEEEvvEEEEvNT_6ParamsE)
	.align		4
        /*000c*/ 	.word	index@(__assertfail)
	.align		4
        /*0010*/ 	.word	0x00000000
	.align		4
        /*0014*/ 	.word	0xfffffffe
	.align		4
        /*0018*/ 	.word	0x00000000
	.align		4
        /*001c*/ 	.word	0xfffffffd
	.align		4
        /*0020*/ 	.word	0x00000000
	.align		4
        /*0024*/ 	.word	0xfffffffc


//--------------------- .nv.constant4             --------------------------
	.section	.nv.constant4,"a",@progbits
	.align	8
	.align		8
.nv.constant4:
        /*0000*/ 	.dword	__assertfail
	.align		8
        /*0008*/ 	.dword	__unnamed_1
	.align		8
        /*0010*/ 	.dword	_ZN40_INTERNAL_53165265_4_k_cu_8feadb64_175144cuda3std3__45__cpo5beginE
	.align		8
        /*0018*/ 	.dword	_ZN40_INTERNAL_53165265_4_k_cu_8feadb64_175144cuda3std3__45__cpo3endE
	.align		8
        /*0020*/ 	.dword	_ZN40_INTERNAL_53165265_4_k_cu_8feadb64_175144cuda3std3__45__cpo6cbeginE
	.align		8
        /*0028*/ 	.dword	_ZN40_INTERNAL_53165265_4_k_cu_8feadb64_175144cuda3std3__45__cpo4cendE
	.align		8
        /*0030*/ 	.dword	_ZN40_INTERNAL_53165265_4_k_cu_8feadb64_175144cuda3std3__442_GLOBAL__N__53165265_4_k_cu_8feadb64_175146ignoreE
	.align		8
        /*0038*/ 	.dword	_ZN40_INTERNAL_53165265_4_k_cu_8feadb64_175144cuda3std3__419piecewise_constructE
	.align		8
        /*0040*/ 	.dword	_ZN40_INTERNAL_53165265_4_k_cu_8feadb64_175144cuda3std3__48in_placeE
	.align		8
        /*0048*/ 	.dword	_ZN40_INTERNAL_53165265_4_k_cu_8feadb64_175144cuda3std6ranges3__45__cpo4swapE
	.align		8
        /*0050*/ 	.dword	_ZN40_INTERNAL_53165265_4_k_cu_8feadb64_175144cuda3std6ranges3__45__cpo9iter_moveE
	.align		8
        /*0058*/ 	.dword	_ZN40_INTERNAL_53165265_4_k_cu_8feadb64_175144cute7productE
	.align		8
        /*0060*/ 	.dword	_ZN40_INTERNAL_53165265_4_k_cu_8feadb64_175144cute1_E
	.align		8
        /*0068*/ 	.dword	$str$22
	.align		8
        /*0070*/ 	.dword	$str$23


//--------------------- .text._ZN7cutlass13device_kernelINS_4gemm6kernel13GemmUniversalIN4cute5tupleIJiiiiEEENS1_10collective13CollectiveMmaINS1_34MainloopSm90TmaGmmaWarpSpecializedILi7ENS5_IJNS4_1CILi8EEENSA_ILi1EEESC_EEENS1_35KernelTmaWarpSpecializedCooperativeEEENS5_IJNSA_ILi128EEESG_NSA_ILi64EEEEEENS_6half_tENS5_IJSC_llEEESJ_NS5_IJlSC_lEEENS4_8TiledMMAINS4_8MMA_AtomIJNS4_4SM904GMMA26MMA_64x128x16_F32F16F16_SSILNSP_5MajorE1ELSR_0ELNSP_7ScaleInE1ELSS_1EEEEEENS4_6LayoutINS5_IJNSA_ILi2EEESC_SC_EEENS5_IJSC_NSA_ILi0EEESY_EEEEENS5_IJNS4_10UnderscoreES11_S11_EEEEENS4_13SM90_TMA_LOADENS4_14ComposedLayoutINS4_7SwizzleILi3ELi4ELi3EEENS4_18smem_ptr_flag_bitsILi16EEENSV_INS5_IJSH_SB_EEENS5_IJSC_SH_EEEEEEEvNS4_8identityENS4_23SM90_TMA_LOAD_MULTICASTENS15_IS17_S19_NSV_INS5_IJSB_SH_EEENS5_IJSH_SC_EEEEEEEvS1E_EENS_8epilogue10collective6detail29Sm90TmaWarpSpecializedAdapterINS1M_15DefaultEpilogueISJ_SL_SL_NS1L_6thread17LinearCombinationISJ_Li1EffLNS1Q_9ScaleType4KindE0ELNS_15FloatRoundStyleE2ESJ_EENS1_15EpilogueDefaultEEEEEvvEEEEvNT_6ParamsE --------------------------
	.section	.text._ZN7cutlass13device_kernelINS_4gemm6kernel13GemmUniversalIN4cute5tupleIJiiiiEEENS1_10collective13CollectiveMmaINS1_34MainloopSm90TmaGmmaWarpSpecializedILi7ENS5_IJNS4_1CILi8EEENSA_ILi1EEESC_EEENS1_35KernelTmaWarpSpecializedCooperativeEEENS5_IJNSA_ILi128EEESG_NSA_ILi64EEEEEENS_6half_tENS5_IJSC_llEEESJ_NS5_IJlSC_lEEENS4_8TiledMMAINS4_8MMA_AtomIJNS4_4SM904GMMA26MMA_64x128x16_F32F16F16_SSILNSP_5MajorE1ELSR_0ELNSP_7ScaleInE1ELSS_1EEEEEENS4_6LayoutINS5_IJNSA_ILi2EEESC_SC_EEENS5_IJSC_NSA_ILi0EEESY_EEEEENS5_IJNS4_10UnderscoreES11_S11_EEEEENS4_13SM90_TMA_LOADENS4_14ComposedLayoutINS4_7SwizzleILi3ELi4ELi3EEENS4_18smem_ptr_flag_bitsILi16EEENSV_INS5_IJSH_SB_EEENS5_IJSC_SH_EEEEEEEvNS4_8identityENS4_23SM90_TMA_LOAD_MULTICASTENS15_IS17_S19_NSV_INS5_IJSB_SH_EEENS5_IJSH_SC_EEEEEEEvS1E_EENS_8epilogue10collective6detail29Sm90TmaWarpSpecializedAdapterINS1M_15DefaultEpilogueISJ_SL_SL_NS1L_6thread17LinearCombinationISJ_Li1EffLNS1Q_9ScaleType4KindE0ELNS_15FloatRoundStyleE2ESJ_EENS1_15EpilogueDefaultEEEEEvvEEEEvNT_6ParamsE,"ax",@progbits
	.align	128
.text._ZN7cutlass13device_kernelINS_4gemm6kernel13GemmUniversalIN4cute5tupleIJiiiiEEENS1_10collective13CollectiveMmaINS1_34MainloopSm90TmaGmmaWarpSpecializedILi7ENS5_IJNS4_1CILi8EEENSA_ILi1EEESC_EEENS1_35KernelTmaWarpSpecializedCooperativeEEENS5_IJNSA_ILi128EEESG_NSA_ILi64EEEEEENS_6half_tENS5_IJSC_llEEESJ_NS5_IJlSC_lEEENS4_8TiledMMAINS4_8MMA_AtomIJNS4_4SM904GMMA26MMA_64x128x16_F32F16F16_SSILNSP_5MajorE1ELSR_0ELNSP_7ScaleInE1ELSS_1EEEEEENS4_6LayoutINS5_IJNSA_ILi2EEESC_SC_EEENS5_IJSC_NSA_ILi0EEESY_EEEEENS5_IJNS4_10UnderscoreES11_S11_EEEEENS4_13SM90_TMA_LOADENS4_14ComposedLayoutINS4_7SwizzleILi3ELi4ELi3EEENS4_18smem_ptr_flag_bitsILi16EEENSV_INS5_IJSH_SB_EEENS5_IJSC_SH_EEEEEEEvNS4_8identityENS4_23SM90_TMA_LOAD_MULTICASTENS15_IS17_S19_NSV_INS5_IJSB_SH_EEENS5_IJSH_SC_EEEEEEEvS1E_EENS_8epilogue10collective6detail29Sm90TmaWarpSpecializedAdapterINS1M_15DefaultEpilogueISJ_SL_SL_NS1L_6thread17LinearCombinationISJ_Li1EffLNS1Q_9ScaleType4KindE0ELNS_15FloatRoundStyleE2ESJ_EENS1_15EpilogueDefaultEEEEEvvEEEEvNT_6ParamsE:
        .type           _ZN7cutlass13device_kernelINS_4gemm6kernel13GemmUniversalIN4cute5tupleIJiiiiEEENS1_10collective13CollectiveMmaINS1_34MainloopSm90TmaGmmaWarpSpecializedILi7ENS5_IJNS4_1CILi8EEENSA_ILi1EEESC_EEENS1_35KernelTmaWarpSpecializedCooperativeEEENS5_IJNSA_ILi128EEESG_NSA_ILi64EEEEEENS_6half_tENS5_IJSC_llEEESJ_NS5_IJlSC_lEEENS4_8TiledMMAINS4_8MMA_AtomIJNS4_4SM904GMMA26MMA_64x128x16_F32F16F16_SSILNSP_5MajorE1ELSR_0ELNSP_7ScaleInE1ELSS_1EEEEEENS4_6LayoutINS5_IJNSA_ILi2EEESC_SC_EEENS5_IJSC_NSA_ILi0EEESY_EEEEENS5_IJNS4_10UnderscoreES11_S11_EEEEENS4_13SM90_TMA_LOADENS4_14ComposedLayoutINS4_7SwizzleILi3ELi4ELi3EEENS4_18smem_ptr_flag_bitsILi16EEENSV_INS5_IJSH_SB_EEENS5_IJSC_SH_EEEEEEEvNS4_8identityENS4_23SM90_TMA_LOAD_MULTICASTENS15_IS17_S19_NSV_INS5_IJSB_SH_EEENS5_IJSH_SC_EEEEEEEvS1E_EENS_8epilogue10collective6detail29Sm90TmaWarpSpecializedAdapterINS1M_15DefaultEpilogueISJ_SL_SL_NS1L_6thread17LinearCombinationISJ_Li1EffLNS1Q_9ScaleType4KindE0ELNS_15FloatRoundStyleE2ESJ_EENS1_15EpilogueDefaultEEEEEvvEEEEvNT_6ParamsE,@function
        .size           _ZN7cutlass13device_kernelINS_4gemm6kernel13GemmUniversalIN4cute5tupleIJiiiiEEENS1_10collective13CollectiveMmaINS1_34MainloopSm90TmaGmmaWarpSpecializedILi7ENS5_IJNS4_1CILi8EEENSA_ILi1EEESC_EEENS1_35KernelTmaWarpSpecializedCooperativeEEENS5_IJNSA_ILi128EEESG_NSA_ILi64EEEEEENS_6half_tENS5_IJSC_llEEESJ_NS5_IJlSC_lEEENS4_8TiledMMAINS4_8MMA_AtomIJNS4_4SM904GMMA26MMA_64x128x16_F32F16F16_SSILNSP_5MajorE1ELSR_0ELNSP_7ScaleInE1ELSS_1EEEEEENS4_6LayoutINS5_IJNSA_ILi2EEESC_SC_EEENS5_IJSC_NSA_ILi0EEESY_EEEEENS5_IJNS4_10UnderscoreES11_S11_EEEEENS4_13SM90_TMA_LOADENS4_14ComposedLayoutINS4_7SwizzleILi3ELi4ELi3EEENS4_18smem_ptr_flag_bitsILi16EEENSV_INS5_IJSH_SB_EEENS5_IJSC_SH_EEEEEEEvNS4_8identityENS4_23SM90_TMA_LOAD_MULTICASTENS15_IS17_S19_NSV_INS5_IJSB_SH_EEENS5_IJSH_SC_EEEEEEEvS1E_EENS_8epilogue10collective6detail29Sm90TmaWarpSpecializedAdapterINS1M_15DefaultEpilogueISJ_SL_SL_NS1L_6thread17LinearCombinationISJ_Li1EffLNS1Q_9ScaleType4KindE0ELNS_15FloatRoundStyleE2ESJ_EENS1_15EpilogueDefaultEEEEEvvEEEEvNT_6ParamsE,(.L_x_205 - _ZN7cutlass13device_kernelINS_4gemm6kernel13GemmUniversalIN4cute5tupleIJiiiiEEENS1_10collective13CollectiveMmaINS1_34MainloopSm90TmaGmmaWarpSpecializedILi7ENS5_IJNS4_1CILi8EEENSA_ILi1EEESC_EEENS1_35KernelTmaWarpSpecializedCooperativeEEENS5_IJNSA_ILi128EEESG_NSA_ILi64EEEEEENS_6half_tENS5_IJSC_llEEESJ_NS5_IJlSC_lEEENS4_8TiledMMAINS4_8MMA_AtomIJNS4_4SM904GMMA26MMA_64x128x16_F32F16F16_SSILNSP_5MajorE1ELSR_0ELNSP_7ScaleInE1ELSS_1EEEEEENS4_6LayoutINS5_IJNSA_ILi2EEESC_SC_EEENS5_IJSC_NSA_ILi0EEESY_EEEEENS5_IJNS4_10UnderscoreES11_S11_EEEEENS4_13SM90_TMA_LOADENS4_14ComposedLayoutINS4_7SwizzleILi3ELi4ELi3EEENS4_18smem_ptr_flag_bitsILi16EEENSV_INS5_IJSH_SB_EEENS5_IJSC_SH_EEEEEEEvNS4_8identityENS4_23SM90_TMA_LOAD_MULTICASTENS15_IS17_S19_NSV_INS5_IJSB_SH_EEENS5_IJSH_SC_EEEEEEEvS1E_EENS_8epilogue10collective6detail29Sm90TmaWarpSpecializedAdapterINS1M_15DefaultEpilogueISJ_SL_SL_NS1L_6thread17LinearCombinationISJ_Li1EffLNS1Q_9ScaleType4KindE0ELNS_15FloatRoundStyleE2ESJ_EENS1_15EpilogueDefaultEEEEEvvEEEEvNT_6ParamsE)
        .other          _ZN7cutlass13device_kernelINS_4gemm6kernel13GemmUniversalIN4cute5tupleIJiiiiEEENS1_10collective13CollectiveMmaINS1_34MainloopSm90TmaGmmaWarpSpecializedILi7ENS5_IJNS4_1CILi8EEENSA_ILi1EEESC_EEENS1_35KernelTmaWarpSpecializedCooperativeEEENS5_IJNSA_ILi128EEESG_NSA_ILi64EEEEEENS_6half_tENS5_IJSC_llEEESJ_NS5_IJlSC_lEEENS4_8TiledMMAINS4_8MMA_AtomIJNS4_4SM904GMMA26MMA_64x128x16_F32F16F16_SSILNSP_5MajorE1ELSR_0ELNSP_7ScaleInE1ELSS_1EEEEEENS4_6LayoutINS5_IJNSA_ILi2EEESC_SC_EEENS5_IJSC_NSA_ILi0EEESY_EEEEENS5_IJNS4_10UnderscoreES11_S11_EEEEENS4_13SM90_TMA_LOADENS4_14ComposedLayoutINS4_7SwizzleILi3ELi4ELi3EEENS4_18smem_ptr_flag_bitsILi16EEENSV_INS5_IJSH_SB_EEENS5_IJSC_SH_EEEEEEEvNS4_8identityENS4_23SM90_TMA_LOAD_MULTICASTENS15_IS17_S19_NSV_INS5_IJSB_SH_EEENS5_IJSH_SC_EEEEEEEvS1E_EENS_8epilogue10collective6detail29Sm90TmaWarpSpecializedAdapterINS1M_15DefaultEpilogueISJ_SL_SL_NS1L_6thread17LinearCombinationISJ_Li1EffLNS1Q_9ScaleType4KindE0ELNS_15FloatRoundStyleE2ESJ_EENS1_15EpilogueDefaultEEEEEvvEEEEvNT_6ParamsE,@"STO_CUDA_ENTRY STV_DEFAULT"
_ZN7cutlass13device_kernelINS_4gemm6kernel13GemmUniversalIN4cute5tupleIJiiiiEEENS1_10collective13CollectiveMmaINS1_34MainloopSm90TmaGmmaWarpSpecializedILi7ENS5_IJNS4_1CILi8EEENSA_ILi1EEESC_EEENS1_35KernelTmaWarpSpecializedCooperativeEEENS5_IJNSA_ILi128EEESG_NSA_ILi64EEEEEENS_6half_tENS5_IJSC_llEEESJ_NS5_IJlSC_lEEENS4_8TiledMMAINS4_8MMA_AtomIJNS4_4SM904GMMA26MMA_64x128x16_F32F16F16_SSILNSP_5MajorE1ELSR_0ELNSP_7ScaleInE1ELSS_1EEEEEENS4_6LayoutINS5_IJNSA_ILi2EEESC_SC_EEENS5_IJSC_NSA_ILi0EEESY_EEEEENS5_IJNS4_10UnderscoreES11_S11_EEEEENS4_13SM90_TMA_LOADENS4_14ComposedLayoutINS4_7SwizzleILi3ELi4ELi3EEENS4_18smem_ptr_flag_bitsILi16EEENSV_INS5_IJSH_SB_EEENS5_IJSC_SH_EEEEEEEvNS4_8identityENS4_23SM90_TMA_LOAD_MULTICASTENS15_IS17_S19_NSV_INS5_IJSB_SH_EEENS5_IJSH_SC_EEEEEEEvS1E_EENS_8epilogue10collective6detail29Sm90TmaWarpSpecializedAdapterINS1M_15DefaultEpilogueISJ_SL_SL_NS1L_6thread17LinearCombinationISJ_Li1EffLNS1Q_9ScaleType4KindE0ELNS_15FloatRoundStyleE2ESJ_EENS1_15EpilogueDefaultEEEEEvvEEEEvNT_6ParamsE:
[----:B------:R-:W0:Y:S01]  /*0000*/  LDC R1, c[0x0][0x28] ;  /* 0x00000a00ff017b82 */ /* 0x000e220000000800 */
[----:B------:R-:W1:Y:S01]  /*0010*/  S2R R95, SR_TID.X ;  /* 0x00000000005f7919 */ /* 0x000e620000002100 */
[----:B------:R-:W-:Y:S01]  /*0020*/  ELECT P0, URZ, PT ;  /* 0x00000000003f782f */ /* 0x000fe20003800000 */
[----:B------:R-:W-:Y:S01]  /*0030*/  BSSY B0, `(.L_x_0) ;  /* 0x000000f000007945 */ /* 0x000fe20003800000 */
[--C-:B-1----:R-:W-:Y:S02]  /*0040*/  SHF.R.U32.HI R0, RZ, 0x5, R95.reuse ;  /* 0x00000005ff007819 */ /* 0x102fe4000001165f */
[----:B------:R-:W-:-:S03]  /*0050*/  SHF.R.U32.HI R7, RZ, 0x7, R95 ;  /* 0x00000007ff077819 */ /* 0x000fc6000001165f */
[----:B------:R-:W1:Y:S04]  /*0060*/  SHFL.IDX PT, R3, R0, RZ, 0x1f ;  /* 0x00001fff00037589 */ /* 0x000e6800000e0000 */
[----:B------:R2:W3:Y:S01]  /*0070*/  SHFL.IDX PT, R2, R7, RZ, 0x1f ;  /* 0x00001fff07027589 */ /* 0x0004e200000e0000 */
[----:B-1----:R-:W-:-:S13]  /*0080*/  ISETP.NE.OR P0, PT, R3, RZ, !P0 ;  /* 0x000000ff0300720c */ /* 0x002fda0004705670 */
[----:B0-23--:R-:W-:Y:S05]  /*0090*/  @P0 BRA `(.L_x_1) ;  /* 0x0000000000200947 */ /* 0x00dfea0003800000 */
[----:B------:R-:W-:Y:S02]  /*00a0*/  ULDC.64 UR4, c[0x0][0x198] ;  /* 0x0000660000047ab9 */ /* 0x000fe40000000a00 */
[----:B------:R-:W-:Y:S02]  /*00b0*/  UIADD3 UR6, UP0, UR4, 0xf0, URZ ;  /* 0x000000f004067890 */ /* 0x000fe4000ff1e03f */
[----:B------:R-:W-:Y:S02]  /*00c0*/  UIADD3 UR4, UP1, UR4, 0x1f0, URZ ;  /* 0x000001f004047890 */ /* 0x000fe4000ff3e03f */
[----:B------:R-:W-:Y:S02]  /*00d0*/  UIADD3.X UR7, URZ, UR5, URZ, UP0, !UPT ;  /* 0x000000053f077290 */ /* 0x000fe400087fe43f */
[----:B------:R-:W-:-:S07]  /*00e0*/  UIADD3.X UR5, URZ, UR5, URZ, UP1, !UPT ;  /* 0x000000053f057290 */ /* 0x000fce0008ffe43f */
[----:B------:R0:W-:Y:S02]  /*00f0*/  UTMACCTL.PF [UR6] ;  /* 0x00000000060079b9 */ /* 0x0001e40008040000 */
[----:B------:R0:W-:Y:S02]  /*0100*/  UTMACCTL.PF [UR4] ;  /* 0x00000000040079b9 */ /* 0x0001e40008040000 */
[----:B0-----:R-:W-:Y:S01]  /*0110*/  NOP ;  /* 0x0000000000007918 */ /* 0x001fe20000000000 */
.L_x_1:
[----:B------:R-:W-:Y:S05]  /*0120*/  BSYNC B0 ;  /* 0x0000000000007941 */ /* 0x000fea0003800000 */
.L_x_0:
[----:B------:R-:W0:Y:S01]  /*0130*/  SHFL.IDX PT, R5, R0, RZ, 0x1f ;  /* 0x00001fff00057589 */ /* 0x000e2200000e0000 */
[----:B------:R-:W-:-:S04]  /*0140*/  SHF.R.S32.HI R4, RZ, 0x1f, R95 ;  /* 0x0000001fff047819 */ /* 0x000fc8000001145f */
[----:B------:R-:W-:-:S04]  /*0150*/  LEA.HI R4, R4, R95, RZ, 0x7 ;  /* 0x0000005f04047211 */ /* 0x000fc800078f38ff */
[----:B------:R-:W-:Y:S02]  /*0160*/  LOP3.LUT R4, R4, 0xffffff80, RZ, 0xc0, !PT ;  /* 0xffffff8004047812 */ /* 0x000fe400078ec0ff */
[----:B0-----:R-:W-:-:S13]  /*0170*/  ISETP.NE.AND P0, PT, R5, RZ, PT ;  /* 0x000000ff0500720c */ /* 0x001fda0003f05270 */
[----:B------:R-:W-:Y:S05]  /*0180*/  @P0 BRA `(.L_x_2) ;  /* 0x0000000000700947 */ /* 0x000fea0003800000 */
[----:B------:R-:W0:Y:S01]  /*0190*/  S2UR UR8, SR_CgaCtaId ;  /* 0x00000000000879c3 */ /* 0x000e220000008800 */
[----:B------:R-:W-:Y:S01]  /*01a0*/  UMOV UR4, 0x400 ;  /* 0x0000040000047882 */ /* 0x000fe20000000000 */
[----:B------:R-:W-:Y:S01]  /*01b0*/  UMOV UR5, 0x1 ;  /* 0x0000000100057882 */ /* 0x000fe20000000000 */
[----:B------:R-:W-:Y:S01]  /*01c0*/  UMOV UR6, 0x10 ;  /* 0x0000001000067882 */ /* 0x000fe20000000000 */
[----:B------:R-:W-:Y:S01]  /*01d0*/  ELECT P0, URZ, PT ;  /* 0x00000000003f782f */ /* 0x000fe20003800000 */
[----:B------:R-:W-:-:S04]  /*01e0*/  UIADD3 UR6, -UR6, 0x100000, URZ ;  /* 0x0010000006067890 */ /* 0x000fc8000fffe13f */
[----:B------:R-:W-:Y:S02]  /*01f0*/  USHF.L.U32 UR7, UR6, 0xb, URZ ;  /* 0x0000000b06077899 */ /* 0x000fe4000800063f */
[----:B------:R-:W-:Y:S02]  /*0200*/  USHF.L.U32 UR6, UR6, 0x1, URZ ;  /* 0x0000000106067899 */ /* 0x000fe4000800063f */
[----:B0-----:R-:W-:Y:S02]  /*0210*/  ULEA UR8, UR8, UR4, 0x18 ;  /* 0x0000000408087291 */ /* 0x001fe4000f8ec03f */
[----:B------:R-:W-:-:S04]  /*0220*/  UIADD3 UR4, -UR5, 0x100000, URZ ;  /* 0x0010000005047890 */ /* 0x000fc8000fffe13f */
[----:B------:R-:W-:Y:S02]  /*0230*/  USHF.L.U32 UR5, UR4, 0xb, URZ ;  /* 0x0000000b04057899 */ /* 0x000fe4000800063f */
[----:B------:R-:W-:Y:S01]  /*0240*/  USHF.L.U32 UR4, UR4, 0x1, URZ ;  /* 0x0000000104047899 */ /* 0x000fe2000800063f */
[----:B------:R-:W0:Y:S11]  /*0250*/  FENCE.VIEW.ASYNC.S ;  /* 0x00000000000073c6 */ /* 0x000e360000000000 */
[----:B0-----:R0:W1:Y:S01]  /*0260*/  SYNCS.EXCH.64 URZ, [UR8], UR4 ;  /* 0x00000004083f75b2 */ /* 0x0010620008000100 */
[----:B------:R0:W2:Y:S01]  /*0270*/  SYNCS.EXCH.64 URZ, [UR8+0x38], UR6 ;  /* 0x00003806083f75b2 */ /* 0x0000a20008000100 */
[----:B------:R0:W3:Y:S01]  /*0280*/  SYNCS.EXCH.64 URZ, [UR8+0x8], UR4 ;  /* 0x00000804083f75b2 */ /* 0x0000e20008000100 */
[----:B------:R0:W4:Y:S01]  /*0290*/  SYNCS.EXCH.64 URZ, [UR8+0x40], UR6 ;  /* 0x00004006083f75b2 */ /* 0x0001220008000100 */
[----:B------:R0:W0:Y:S01]  /*02a0*/  SYNCS.EXCH.64 URZ, [UR8+0x10], UR4 ;  /* 0x00001004083f75b2 */ /* 0x0000220008000100 */
        /* <DEDUP_REMOVED lines=9> */
[----:B------:R-:W-:Y:S01]  /*0340*/  NOP ;  /* 0x0000000000007918 */ /* 0x000fe20000000000 */
.L_x_2:
[----:B------:R-:W-:Y:S01]  /*0350*/  IMAD.IADD R8, R95, 0x1, -R4 ;  /* 0x000000015f087824 */ /* 0x000fe200078e0a04 */
[----:B------:R-:W5:Y:S01]  /*0360*/  SHFL.IDX PT, R0, R0, RZ, 0x1f ;  /* 0x00001fff00007589 */ /* 0x000f6200000e0000 */
[----:B0-----:R-:W0:Y:S01]  /*0370*/  S2UR UR8, SR_CTAID.X ;  /* 0x00000000000879c3 */ /* 0x001e220000002500 */
[----:B------:R-:W-:Y:S02]  /*0380*/  SHF.R.S32.HI R10, RZ, 0x1f, R5 ;  /* 0x0000001fff0a7819 */ /* 0x000fe40000011405 */
[----:B------:R-:W-:Y:S02]  /*0390*/  ELECT P0, URZ, PT ;  /* 0x00000000003f782f */ /* 0x000fe40003800000 */
[----:B------:R-:W-:Y:S01]  /*03a0*/  SHF.R.S32.HI R9, RZ, 0x1f, R8 ;  /* 0x0000001fff097819 */ /* 0x000fe20000011408 */
[----:B------:R-:W1:Y:S01]  /*03b0*/  S2R R4, SR_CTAID.Y ;  /* 0x0000000000047919 */ /* 0x000e620000002600 */
[----:B------:R-:W-:Y:S01]  /*03c0*/  LEA.HI R10, R10, R5, RZ, 0x2 ;  /* 0x000000050a0a7211 */ /* 0x000fe200078f10ff */
[----:B------:R-:W-:Y:S01]  /*03d0*/  ULDC UR4, c[0x0][0x150] ;  /* 0x0000540000047ab9 */ /* 0x000fe20000000800 */
[----:B------:R-:W-:Y:S01]  /*03e0*/  LEA.HI R9, R9, R8, RZ, 0x3 ;  /* 0x0000000809097211 */ /* 0x000fe200078f18ff */
[----:B------:R-:W2:Y:S01]  /*03f0*/  LDC R13, c[0x0][0x144] ;  /* 0x00005100ff0d7b82 */ /* 0x000ea20000000800 */
[----:B------:R-:W-:Y:S01]  /*0400*/  LOP3.LUT R10, R10, 0x3ffffffc, RZ, 0xc0, !PT ;  /* 0x3ffffffc0a0a7812 */ /* 0x000fe200078ec0ff */
[----:B------:R-:W-:Y:S01]  /*0410*/  NOP ;  /* 0x0000000000007918 */ /* 0x000fe20000000000 */
[--C-:B------:R-:W-:Y:S01]  /*0420*/  SHF.R.S32.HI R6, RZ, 0x3, R9.reuse ;  /* 0x00000003ff067819 */ /* 0x100fe20000011409 */
[----:B------:R-:W-:Y:S01]  /*0430*/  NOP ;  /* 0x0000000000007918 */ /* 0x000fe20000000000 */
[----:B------:R-:W-:Y:S01]  /*0440*/  SHF.R.S32.HI R9, RZ, 0x1f, R9 ;  /* 0x0000001fff097819 */ /* 0x000fe20000011409 */
[----:B------:R-:W-:Y:S01]  /*0450*/  IMAD.IADD R10, R5, 0x1, -R10 ;  /* 0x00000001050a7824 */ /* 0x000fe200078e0a0a */
[----:B------:R-:W-:Y:S01]  /*0460*/  ISETP.NE.AND P3, PT, R2, RZ, PT ;  /* 0x000000ff0200720c */ /* 0x000fe20003f65270 */
[----:B------:R-:W3:Y:S01]  /*0470*/  LDC R15, c[0x0][0x140] ;  /* 0x00005000ff0f7b82 */ /* 0x000ee20000000800 */
[----:B------:R-:W-:Y:S01]  /*0480*/  LEA.HI R9, R9, R6, RZ, 0x2 ;  /* 0x0000000609097211 */ /* 0x000fe200078f10ff */
[----:B------:R-:W-:-:S03]  /*0490*/  IMAD.MOV.U32 R22, RZ, RZ, 0x1 ;  /* 0x00000001ff167424 */ /* 0x000fc600078e00ff */
[----:B------:R-:W-:Y:S02]  /*04a0*/  LOP3.LUT R9, R9, 0xfffffffc, RZ, 0xc0, !PT ;  /* 0xfffffffc09097812 */ /* 0x000fe400078ec0ff */
[----:B-----5:R-:W-:Y:S02]  /*04b0*/  ISETP.NE.OR P0, PT, R0, RZ, !P0 ;  /* 0x000000ff0000720c */ /* 0x020fe40004705670 */
[----:B0-----:R-:W-:Y:S01]  /*04c0*/  I2FP.F32.U32 R0, UR8 ;  /* 0x0000000800007c45 */ /* 0x001fe20008201000 */
[----:B------:R-:W-:-:S04]  /*04d0*/  IMAD.IADD R9, R6, 0x1, -R9 ;  /* 0x0000000106097824 */ /* 0x000fc800078e0a09 */
[----:B------:R-:W-:Y:S02]  /*04e0*/  IMAD R9, R10, 0x4, R9 ;  /* 0x000000040a097824 */ /* 0x000fe400078e0209 */
[----:B------:R-:W-:Y:S01]  /*04f0*/  FMUL R11, R0, UR4 ;  /* 0x00000004000b7c20 */ /* 0x000fe20008400000 */
[----:B------:R-:W-:Y:S01]  /*0500*/  ULDC UR4, c[0x0][0x154] ;  /* 0x0000550000047ab9 */ /* 0x000fe20000000800 */
[C---:B------:R-:W-:Y:S02]  /*0510*/  IMAD.SHL.U32 R0, R9.reuse, 0x4, RZ ;  /* 0x0000000409007824 */ /* 0x040fe400078e00ff */
[----:B------:R-:W-:Y:S02]  /*0520*/  VOTEU.ALL UP0, P0 ;  /* 0x00000000003f7886 */ /* 0x000fe40000000000 */
[----:B------:R-:W0:Y:S01]  /*0530*/  F2I.U32.TRUNC.NTZ R11, R11 ;  /* 0x0000000b000b7305 */ /* 0x000e22000020f000 */
[----:B-1----:R-:W-:Y:S01]  /*0540*/  I2FP.F32.U32 R12, R4 ;  /* 0x00000004000c7245 */ /* 0x002fe20000201000 */
[----:B------:R-:W-:Y:S01]  /*0550*/  VOTEU.ALL UP1, P0 ;  /* 0x00000000003f7886 */ /* 0x000fe20000020000 */
[----:B------:R-:W-:Y:S01]  /*0560*/  LOP3.LUT R19, R9, 0xc, R0, 0x78, !PT ;  /* 0x0000000c09137812 */ /* 0x000fe200078e7800 */
[----:B------:R-:W1:Y:S01]  /*0570*/  @!UP0 S2UR UR7, SR_CgaCtaId ;  /* 0x00000000000789c3 */ /* 0x000e620000008800 */
[----:B------:R-:W-:Y:S01]  /*0580*/  SHF.R.S32.HI R0, RZ, 0x1f, R3 ;  /* 0x0000001fff007819 */ /* 0x000fe20000011403 */
[----:B------:R-:W-:Y:S01]  /*0590*/  FMUL R14, R12, UR4 ;  /* 0x000000040c0e7c20 */ /* 0x000fe20008400000 */
[----:B------:R-:W-:Y:S01]  /*05a0*/  SHF.R.S32.HI R6, RZ, 0x1f, R19 ;  /* 0x0000001fff067819 */ /* 0x000fe20000011413 */
[----:B------:R-:W-:Y:S01]  /*05b0*/  UMOV UR4, 0x20 ;  /* 0x0000002000047882 */ /* 0x000fe20000000000 */
[----:B------:R-:W-:Y:S01]  /*05c0*/  LEA.HI R0, R0, R3, RZ, 0x2 ;  /* 0x0000000300007211 */ /* 0x000fe200078f10ff */
[----:B------:R-:W-:Y:S01]  /*05d0*/  @!UP0 UMOV UR6, 0x400 ;  /* 0x0000040000068882 */ /* 0x000fe20000000000 */
[----:B------:R-:W-:Y:S01]  /*05e0*/  LEA.HI R10, R6, R19, RZ, 0x3 ;  /* 0x00000013060a7211 */ /* 0x000fe200078f18ff */
[----:B------:R-:W5:Y:S01]  /*05f0*/  LDC R9, c[0x0][0x148] ;  /* 0x00005200ff097b82 */ /* 0x000f620000000800 */
[----:B------:R-:W4:Y:S01]  /*0600*/  F2I.U32.TRUNC.NTZ R14, R14 ;  /* 0x0000000e000e7305 */ /* 0x000f22000020f000 */
[----:B------:R-:W-:Y:S01]  /*0610*/  LOP3.LUT R0, R0, 0xfffffffc, RZ, 0xc0, !PT ;  /* 0xfffffffc00007812 */ /* 0x000fe200078ec0ff */
[----:B0-----:R-:W-:Y:S01]  /*0620*/  IMAD.MOV R6, RZ, RZ, -R11 ;  /* 0x000000ffff067224 */ /* 0x001fe200078e0a0b */
[----:B------:R-:W-:Y:S01]  /*0630*/  LOP3.LUT R12, R10, 0xfffffff8, RZ, 0xc0, !PT ;  /* 0xfffffff80a0c7812 */ /* 0x000fe200078ec0ff */
[----:B------:R-:W-:-:S04]  /*0640*/  @!UP0 UIADD3 UR4, -UR4, 0x100000, URZ ;  /* 0x0010000004048890 */ /* 0x000fc8000fffe13f */
[----:B------:R-:W-:Y:S02]  /*0650*/  @!UP0 USHF.L.U32 UR5, UR4, 0xb, URZ ;  /* 0x0000000b04058899 */ /* 0x000fe4000800063f */
[----:B------:R-:W-:Y:S01]  /*0660*/  @!UP0 USHF.L.U32 UR4, UR4, 0x1, URZ ;  /* 0x0000000104048899 */ /* 0x000fe2000800063f */
[----:B---3--:R-:W-:Y:S01]  /*0670*/  ISETP.EQ.U32.AND P2, PT, R15, 0x1, PT ;  /* 0x000000010f00780c */ /* 0x008fe20003f42070 */
[----:B--2---:R-:W-:Y:S02]  /*0680*/  IMAD R6, R13, R6, UR8 ;  /* 0x000000080d067e24 */ /* 0x004fe4000f8e0206 */
[----:B------:R-:W-:Y:S02]  /*0690*/  IMAD.IADD R11, R19, 0x1, -R12 ;  /* 0x00000001130b7824 */ /* 0x000fe400078e0a0c */
[----:B------:R-:W-:Y:S01]  /*06a0*/  IMAD.IADD R3, R3, 0x1, -R0 ;  /* 0x0000000103037824 */ /* 0x000fe200078e0a00 */
[----:B------:R-:W-:Y:S02]  /*06b0*/  LOP3.LUT R0, R95, 0x7f, RZ, 0xc0, !PT ;  /* 0x0000007f5f007812 */ /* 0x000fe400078ec0ff */
[----:B------:R-:W-:Y:S01]  /*06c0*/  ISETP.NE.AND P4, PT, R11, R6, PT ;  /* 0x000000060b00720c */ /* 0x000fe20003f85270 */
[----:B----4-:R-:W-:Y:S01]  /*06d0*/  IMAD.MOV R23, RZ, RZ, -R14 ;  /* 0x000000ffff177224 */ /* 0x010fe200078e0a0e */
[----:B-1----:R-:W-:Y:S01]  /*06e0*/  @!UP0 ULEA UR6, UR7, UR6, 0x18 ;  /* 0x0000000607068291 */ /* 0x002fe2000f8ec03f */
[C---:B------:R-:W-:Y:S01]  /*06f0*/  ISETP.NE.AND P1, PT, R3.reuse, 0x3, PT ;  /* 0x000000030300780c */ /* 0x040fe20003f25270 */
[----:B------:R-:W-:Y:S01]  /*0700*/  VOTEU.ALL UP0, P0 ;  /* 0x00000000003f7886 */ /* 0x000fe20000000000 */
[----:B------:R-:W-:Y:S01]  /*0710*/  LOP3.LUT P0, RZ, R8, 0x7, RZ, 0xc0, !PT ;  /* 0x0000000708ff7812 */ /* 0x000fe2000780c0ff */
[----:B------:R-:W-:Y:S01]  /*0720*/  VIADD R8, R2, 0xffffffff ;  /* 0xffffffff02087836 */ /* 0x000fe20000000000 */
[----:B------:R-:W-:Y:S01]  /*0730*/  ISETP.EQ.OR P1, PT, R3, RZ, !P1 ;  /* 0x000000ff0300720c */ /* 0x000fe20004f22670 */
[----:B-----5:R-:W-:Y:S01]  /*0740*/  IMAD R11, R9, R23, R4 ;  /* 0x00000017090b7224 */ /* 0x020fe200078e0204 */
[----:B------:R-:W-:-:S04]  /*0750*/  ISETP.LT.U32.AND P0, PT, R19, 0x8, !P0 ;  /* 0x000000081300780c */ /* 0x000fc80004701070 */
[----:B------:R-:W-:Y:S02]  /*0760*/  @P4 SHF.R.S32.HI R10, RZ, 0x3, R10 ;  /* 0x00000003ff0a4819 */ /* 0x000fe4000001140a */
[----:B------:R-:W-:Y:S01]  /*0770*/  ISETP.EQ.AND P1, PT, R2, RZ, P1 ;  /* 0x000000ff0200720c */ /* 0x000fe20000f22270 */
[----:B------:R-:W0:Y:S02]  /*0780*/  FENCE.VIEW.ASYNC.S ;  /* 0x00000000000073c6 */ /* 0x000e240000000000 */
[----:B0-----:R0:W1:Y:S01]  /*0790*/  @!UP0 SYNCS.EXCH.64 URZ, [UR6+0x80], UR4 ;  /* 0x00008004063f85b2 */ /* 0x0010620008000100 */
[----:B------:R-:W-:Y:S02]  /*07a0*/  @P4 ISETP.NE.AND P5, PT, R10, R11, PT ;  /* 0x0000000b0a00420c */ /* 0x000fe40003fa5270 */
[----:B------:R-:W-:Y:S02]  /*07b0*/  ISETP.GE.U32.AND P6, PT, R8, 0x2, PT ;  /* 0x000000020800780c */ /* 0x000fe40003fc6070 */
[----:B------:R-:W-:-:S02]  /*07c0*/  SEL R11, RZ, 0x1, !P0 ;  /* 0x00000001ff0b7807 */ /* 0x000fc40004000000 */
[----:B------:R-:W-:Y:S02]  /*07d0*/  @P4 SEL R22, RZ, 0x1, P5 ;  /* 0x00000001ff164807 */ /* 0x000fe40002800000 */
[----:B------:R-:W-:Y:S02]  /*07e0*/  SEL R18, RZ, 0x1, !P1 ;  /* 0x00000001ff127807 */ /* 0x000fe40004800000 */
[----:B------:R-:W-:Y:S02]  /*07f0*/  LOP3.LUT R22, R22, R11, RZ, 0xc0, !PT ;  /* 0x0000000b16167212 */ /* 0x000fe400078ec0ff */
[----:B------:R-:W-:Y:S01]  /*0800*/  SEL R18, R18, 0x2, P6 ;  /* 0x0000000212127807 */ /* 0x000fe20003000000 */
[----:B------:R0:W2:Y:S01]  /*0810*/  @!UP1 SYNCS.EXCH.64 URZ, [UR6+0x88], UR4 ;  /* 0x00008804063f95b2 */ /* 0x0000a20008000100 */
[----:B------:R-:W-:Y:S01]  /*0820*/  NOP ;  /* 0x0000000000007918 */ /* 0x000fe20000000000 */
[----:B------:R-:W-:Y:S05]  /*0830*/  @!P2 BRA `(.L_x_3) ;  /* 0x000000000008a947 */ /* 0x000fea0003800000 */
[----:B-12---:R-:W-:Y:S01]  /*0840*/  UCGABAR_ARV ;  /* 0x00000000000079c7 */ /* 0x006fe20008000000 */
[----:B------:R-:W-:Y:S05]  /*0850*/  BRA `(.L_x_4) ;  /* 0x0000000000047947 */ /* 0x000fea0003800000 */
.L_x_3:
[----:B-12---:R-:W-:Y:S01]  /*0860*/  NOP ;  /* 0x0000000000007918 */ /* 0x006fe20000000000 */
.L_x_4:
[----:B------:R-:W1:Y:S01]  /*0870*/  LDC R2, c[0x0][0x65c] ;  /* 0x00019700ff027b82 */ /* 0x000e620000000800 */
[----:B------:R-:W-:Y:S02]  /*0880*/  IMAD.U32 R10, RZ, RZ, UR8 ;  /* 0x00000008ff0a7e24 */ /* 0x000fe4000f8e00ff */
[----:B------:R-:W-:Y:S01]  /*0890*/  IMAD.MOV.U32 R11, RZ, RZ, RZ ;  /* 0x000000ffff0b7224 */ /* 0x000fe200078e00ff */
[----:B-1----:R-:W-:-:S04]  /*08a0*/  ISETP.NE.AND P1, PT, R2, 0x1, PT ;  /* 0x000000010200780c */ /* 0x002fc80003f25270 */
[----:B------:R-:W-:-:S09]  /*08b0*/  P2R R5, PR, RZ, 0x2 ;  /* 0x00000002ff057803 */ /* 0x000fd20000000000 */
[----:B------:R-:W1:Y:S01]  /*08c0*/  @P1 LDC R17, c[0x0][0x10] ;  /* 0x00000400ff111b82 */ /* 0x000e620000000800 */
[----:B------:R-:W-:Y:S02]  /*08d0*/  @P1 IMAD.MOV.U32 R5, RZ, RZ, RZ ;  /* 0x000000ffff051224 */ /* 0x000fe400078e00ff */
[----:B------:R-:W-:-:S05]  /*08e0*/  @P1 IMAD.MOV.U32 R15, RZ, RZ, RZ ;  /* 0x000000ffff0f1224 */ /* 0x000fca00078e00ff */
[----:B------:R-:W2:Y:S01]  /*08f0*/  @!P1 LDC R13, c[0x0][0xc] ;  /* 0x00000300ff0d9b82 */ /* 0x000ea20000000800 */
[----:B0-----:R-:W-:Y:S01]  /*0900*/  ULDC UR4, c[0x0][0xc] ;  /* 0x0000030000047ab9 */ /* 0x001fe20000000800 */
[----:B------:R-:W-:Y:S01]  /*0910*/  ULDC UR5, c[0x0][0x10] ;  /* 0x0000040000057ab9 */ /* 0x000fe20000000800 */
[----:B------:R-:W-:Y:S01]  /*0920*/  ULDC UR6, c[0x0][0x14] ;  /* 0x0000050000067ab9 */ /* 0x000fe20000000800 */
[----:B------:R-:W-:-:S04]  /*0930*/  UIMAD.WIDE.U32 UR4, UR4, UR5, URZ ;  /* 0x00000005040472a5 */ /* 0x000fc8000f8e003f */
[----:B------:R-:W-:Y:S02]  /*0940*/  UIMAD.WIDE.U32 UR36, UR4, UR6, URZ ;  /* 0x00000006042472a5 */ /* 0x000fe4000f8e003f */
[----:B------:R-:W-:-:S04]  /*0950*/  UIMAD UR42, UR5, UR6, URZ ;  /* 0x00000006052a72a4 */ /* 0x000fc8000f8e023f */
[----:B------:R-:W-:Y:S01]  /*0960*/  UIADD3 UR42, UR37, UR42, URZ ;  /* 0x0000002a252a7290 */ /* 0x000fe2000fffe03f */
[----:B-1----:R-:W-:-:S04]  /*0970*/  @P1 IMAD.WIDE.U32 R16, R17, UR8, R4 ;  /* 0x0000000811101c25 */ /* 0x002fc8000f8e0004 */
[----:B------:R-:W-:Y:S02]  /*0980*/  @P1 IMAD.IADD R17, R17, 0x1, R15 ;  /* 0x0000000111111824 */ /* 0x000fe400078e020f */
[----:B--2---:R-:W-:-:S04]  /*0990*/  @!P1 IMAD.WIDE.U32 R10, R4, R13, R10 ;  /* 0x0000000d040a9225 */ /* 0x004fc800078e000a */
[----:B------:R-:W-:Y:S02]  /*09a0*/  @!P1 IMAD.MOV.U32 R16, RZ, RZ, R10 ;  /* 0x000000ffff109224 */ /* 0x000fe400078e000a */
[----:B------:R-:W-:Y:S01]  /*09b0*/  @!P1 IMAD.MOV.U32 R17, RZ, RZ, R11 ;  /* 0x000000ffff119224 */ /* 0x000fe200078e000b */
[----:B------:R-:W-:Y:S06]  /*09c0*/  @!P2 BRA `(.L_x_5) ;  /* 0x00000000000ca947 */ /* 0x000fec0003800000 */
[----:B------:R-:W-:Y:S01]  /*09d0*/  UCGABAR_WAIT ;  /* 0x0000000000007dc7 */ /* 0x000fe20008000000 */
[----:B------:R-:W-:Y:S01]  /*09e0*/  CCTL.IVALL ;  /* 0x00000000ff00798f */ /* 0x000fe20002000000 */
[----:B------:R-:W-:Y:S05]  /*09f0*/  BRA `(.L_x_6) ;  /* 0x0000000000047947 */ /* 0x000fea0003800000 */
.L_x_5:
[----:B------:R-:W-:Y:S06]  /*0a00*/  BAR.SYNC.DEFER_BLOCKING 0x0 ;  /* 0x0000000000007b1d */ /* 0x000fec0000010000 */
.L_x_6:
[----:B------:R-:W-:Y:S05]  /*0a10*/  @!P3 BRA `(.L_x_7) ;  /* 0x0000005c00c0b947 */ /* 0x000fea0003800000 */
[----:B------:R-:W-:-:S13]  /*0a20*/  ISETP.GT.U32.AND P0, PT, R8, 0x1, PT ;  /* 0x000000010800780c */ /* 0x000fda0003f04070 */
[----:B------:R-:W-:Y:S05]  /*0a30*/  @P0 EXIT ;  /* 0x000000000000094d */ /* 0x000fea0003800000 */
[----:B------:R-:W-:Y:S01]  /*0a40*/  ULDC.64 UR4, c[0x0][0x650] ;  /* 0x0001940000047ab9 */ /* 0x000fe20000000a00 */
[----:B------:R-:W-:Y:S01]  /*0a50*/  PRMT R3, RZ, 0x7610, R3 ;  /* 0x00007610ff037816 */ /* 0x000fe20000000003 */
[----:B------:R-:W-:Y:S01]  /*0a60*/  IMAD.MOV.U32 R103, RZ, RZ, -0x1 ;  /* 0xffffffffff677424 */ /* 0x000fe200078e00ff */
[----:B------:R-:W-:Y:S01]  /*0a70*/  ISETP.GE.U32.AND P0, PT, R16, UR4, PT ;  /* 0x0000000410007c0c */ /* 0x000fe2000bf06070 */
[----:B------:R-:W-:Y:S02]  /*0a80*/  IMAD.MOV.U32 R100, RZ, RZ, -0x1 ;  /* 0xffffffffff647424 */ /* 0x000fe400078e00ff */
[----:B------:R-:W-:Y:S01]  /*0a90*/  IMAD.MOV.U32 R101, RZ, RZ, -0x1 ;  /* 0xffffffffff657424 */ /* 0x000fe200078e00ff */
[----:B------:R-:W-:-:S13]  /*0aa0*/  ISETP.GE.U32.AND.EX P0, PT, R17, UR5, PT, P0 ;  /* 0x0000000511007c0c */ /* 0x000fda000bf06100 */
[----:B------:R-:W-:Y:S05]  /*0ab0*/  @P0 BRA `(.L_x_8) ;  /* 0x0000000400280947 */ /* 0x000fea0003800000 */
[----:B------:R-:W0:Y:S01]  /*0ac0*/  LDC.64 R24, c[0x0][0x628] ;  /* 0x00018a00ff187b82 */ /* 0x000e220000000a00 */
[----:B------:R-:W-:Y:S02]  /*0ad0*/  IMAD.MOV.U32 R10, RZ, RZ, R16 ;  /* 0x000000ffff0a7224 */ /* 0x000fe400078e0010 */
[----:B------:R-:W-:-:S05]  /*0ae0*/  IMAD.MOV.U32 R11, RZ, RZ, R17 ;  /* 0x000000ffff0b7224 */ /* 0x000fca00078e0011 */
[----:B------:R-:W1:Y:S08]  /*0af0*/  LDC R8, c[0x0][0x630] ;  /* 0x00018c00ff087b82 */ /* 0x000e700000000800 */
[----:B------:R-:W2:Y:S01]  /*0b00*/  LDC.64 R26, c[0x0][0x620] ;  /* 0x00018800ff1a7b82 */ /* 0x000ea20000000a00 */
[----:B0-----:R-:W-:-:S04]  /*0b10*/  ISETP.NE.U32.AND P0, PT, R24, RZ, PT ;  /* 0x000000ff1800720c */ /* 0x001fc80003f05070 */
[----:B------:R-:W-:-:S13]  /*0b20*/  ISETP.NE.AND.EX P0, PT, R25, RZ, PT, P0 ;  /* 0x000000ff1900720c */ /* 0x000fda0003f05300 */
[----:B-12---:R-:W-:Y:S05]  /*0b30*/  @!P0 BRA `(.L_x_9) ;  /* 0x0000000000288947 */ /* 0x006fea0003800000 */
[----:B------:R-:W0:Y:S02]  /*0b40*/  LDC R3, c[0x0][0x634] ;  /* 0x00018d00ff037b82 */ /* 0x000e240000000800 */
[----:B0-----:R-:W-:-:S05]  /*0b50*/  IADD3 R3, P0, R16, R3, RZ ;  /* 0x0000000310037210 */ /* 0x001fca0007f1e0ff */
[----:B------:R-:W-:-:S04]  /*0b60*/  IMAD.X R21, RZ, RZ, R17, P0 ;  /* 0x000000ffff157224 */ /* 0x000fc800000e0611 */
[----:B------:R-:W-:-:S04]  /*0b70*/  IMAD.WIDE.U32 R10, R21, R24, RZ ;  /* 0x00000018150a7225 */ /* 0x000fc800078e00ff */
[----:B------:R-:W-:-:S04]  /*0b80*/  IMAD.WIDE.U32 R12, P0, R3, R25, R10 ;  /* 0x00000019030c7225 */ /* 0x000fc8000780000a */
[----:B------:R-:W-:-:S04]  /*0b90*/  IMAD.WIDE.U32 R10, R3, R24, RZ ;  /* 0x00000018030a7225 */ /* 0x000fc800078e00ff */
[----:B------:R-:W-:Y:S01]  /*0ba0*/  IMAD.X R15, RZ, RZ, RZ, P0 ;  /* 0x000000ffff0f7224 */ /* 0x000fe200000e06ff */
[----:B------:R-:W-:Y:S01]  /*0bb0*/  IADD3 RZ, P0, R11, R12, RZ ;  /* 0x0000000c0bff7210 */ /* 0x000fe20007f1e0ff */
[----:B------:R-:W-:-:S04]  /*0bc0*/  IMAD.MOV.U32 R14, RZ, RZ, R13 ;  /* 0x000000ffff0e7224 */ /* 0x000fc800078e000d */
[----:B------:R-:W-:-:S08]  /*0bd0*/  IMAD.WIDE.U32.X R10, R21, R25, R14, P0 ;  /* 0x00000019150a7225 */ /* 0x000fd000000e040e */
.L_x_9:
[----:B------:R-:W0:Y:S01]  /*0be0*/  LDC.64 R30, c[0x0][0x640] ;  /* 0x00019000ff1e7b82 */ /* 0x000e220000000a00 */
[-CC-:B------:R-:W-:Y:S01]  /*0bf0*/  SHF.R.U64 R101, R10, R8.reuse, R11.reuse ;  /* 0x000000080a657219 */ /* 0x180fe2000000120b */
[----:B------:R-:W-:Y:S01]  /*0c00*/  IMAD R29, R9, R23, R4 ;  /* 0x00000017091d7224 */ /* 0x000fe200078e0204 */
[----:B------:R-:W-:Y:S01]  /*0c10*/  SHF.R.U32.HI R3, RZ, R8, R11 ;  /* 0x00000008ff037219 */ /* 0x000fe2000001160b */
[----:B------:R-:W-:Y:S01]  /*0c20*/  IMAD.MOV.U32 R23, RZ, RZ, 0x1 ;  /* 0x00000001ff177424 */ /* 0x000fe200078e00ff */
[----:B------:R-:W-:-:S03]  /*0c30*/  IADD3 R5, P0, RZ, -R101, RZ ;  /* 0x80000065ff057210 */ /* 0x000fc60007f1e0ff */
[----:B------:R-:W1:Y:S02]  /*0c40*/  LDC R12, c[0x0][0x618] ;  /* 0x00018600ff0c7b82 */ /* 0x000e640000000800 */
[----:B------:R-:W-:Y:S02]  /*0c50*/  IMAD.X R3, RZ, RZ, ~R3, P0 ;  /* 0x000000ffff037224 */ /* 0x000fe400000e0e03 */
[----:B------:R-:W-:-:S04]  /*0c60*/  IMAD.WIDE.U32 R10, R5, R26, R16 ;  /* 0x0000001a050a7225 */ /* 0x000fc800078e0010 */
[----:B------:R-:W2:Y:S01]  /*0c70*/  LDC R20, c[0x0][0x608] ;  /* 0x00018200ff147b82 */ /* 0x000ea20000000800 */
[----:B------:R-:W-:Y:S02]  /*0c80*/  IMAD R8, R3, R26, RZ ;  /* 0x0000001a03087224 */ /* 0x000fe400078e02ff */
[----:B------:R-:W-:Y:S02]  /*0c90*/  IMAD.MOV.U32 R3, RZ, RZ, -0x1 ;  /* 0xffffffffff037424 */ /* 0x000fe400078e00ff */
[----:B------:R-:W-:-:S03]  /*0ca0*/  IMAD R5, R5, R27, R8 ;  /* 0x0000001b05057224 */ /* 0x000fc600078e0208 */
[----:B------:R-:W3:Y:S01]  /*0cb0*/  LDC R28, c[0x0][0x658] ;  /* 0x00019600ff1c7b82 */ /* 0x000ee20000000800 */
[----:B------:R-:W-:Y:S01]  /*0cc0*/  IMAD.IADD R5, R11, 0x1, R5 ;  /* 0x000000010b057824 */ /* 0x000fe200078e0205 */
[----:B0-----:R-:W-:-:S04]  /*0cd0*/  ISETP.NE.U32.AND P0, PT, R30, RZ, PT ;  /* 0x000000ff1e00720c */ /* 0x001fc80003f05070 */
[----:B------:R-:W-:Y:S02]  /*0ce0*/  ISETP.NE.AND.EX P0, PT, R31, RZ, PT, P0 ;  /* 0x000000ff1f00720c */ /* 0x000fe40003f05300 */
[----:B------:R-:W0:Y:S01]  /*0cf0*/  LDC R24, c[0x0][0x600] ;  /* 0x00018000ff187b82 */ /* 0x000e220000000800 */
[-CC-:B-1----:R-:W-:Y:S02]  /*0d00*/  SHF.R.U64 R14, R10, R12.reuse, R5.reuse ;  /* 0x0000000c0a0e7219 */ /* 0x182fe40000001205 */
[----:B------:R-:W-:-:S05]  /*0d10*/  SHF.R.U32.HI R5, RZ, R12, R5 ;  /* 0x0000000cff057219 */ /* 0x000fca0000011605 */
[----:B------:R-:W1:Y:S01]  /*0d20*/  LDC R15, c[0x0][0x648] ;  /* 0x00019200ff0f7b82 */ /* 0x000e620000000800 */
[-CC-:B--2---:R-:W-:Y:S02]  /*0d30*/  SHF.R.U64 R27, R14, R20.reuse, R5.reuse ;  /* 0x000000140e1b7219 */ /* 0x184fe40000001205 */
[----:B------:R-:W-:-:S05]  /*0d40*/  SHF.R.U32.HI R5, RZ, R20, R5 ;  /* 0x00000014ff057219 */ /* 0x000fca0000011605 */
[----:B------:R-:W2:Y:S01]  /*0d50*/  LDC R21, c[0x0][0x638] ;  /* 0x00018e00ff157b82 */ /* 0x000ea20000000800 */
[-CC-:B---3--:R-:W-:Y:S02]  /*0d60*/  SHF.R.U64 R20, R27, R28.reuse, R5.reuse ;  /* 0x0000001c1b147219 */ /* 0x188fe40000001205 */
[-C--:B------:R-:W-:Y:S02]  /*0d70*/  SHF.L.U32 R3, R3, R28.reuse, RZ ;  /* 0x0000001c03037219 */ /* 0x080fe400000006ff */
[----:B------:R-:W-:Y:S01]  /*0d80*/  SHF.R.U32.HI R5, RZ, R28, R5 ;  /* 0x0000001cff057219 */ /* 0x000fe20000011605 */
[----:B------:R-:W-:Y:S01]  /*0d90*/  IMAD.MOV.U32 R4, RZ, RZ, R20 ;  /* 0x000000ffff047224 */ /* 0x000fe200078e0014 */
[----:B------:R-:W-:Y:S01]  /*0da0*/  LOP3.LUT R12, RZ, R3, RZ, 0x33, !PT ;  /* 0x00000003ff0c7212 */ /* 0x000fe200078e33ff */
[----:B------:R-:W3:Y:S01]  /*0db0*/  LDC R25, c[0x0][0x610] ;  /* 0x00018400ff197b82 */ /* 0x000ee20000000800 */
[----:B------:R-:W-:Y:S05]  /*0dc0*/  @!P0 BRA `(.L_x_10) ;  /* 0x0000000000288947 */ /* 0x000fea0003800000 */
[----:B------:R-:W4:Y:S02]  /*0dd0*/  LDC R3, c[0x0][0x64c] ;  /* 0x00019300ff037b82 */ /* 0x000f240000000800 */
[----:B----4-:R-:W-:-:S05]  /*0de0*/  IADD3 R3, P0, R20, R3, RZ ;  /* 0x0000000314037210 */ /* 0x010fca0007f1e0ff */
        /* <DEDUP_REMOVED lines=8> */
.L_x_10:
[----:B-1----:R-:W-:Y:S01]  /*0e70*/  SHF.R.U64 R4, R4, R15, R5 ;  /* 0x0000000f04047219 */ /* 0x002fe20000001205 */
[----:B0-----:R-:W-:Y:S01]  /*0e80*/  VIADD R5, R24, 0xffffffff ;  /* 0xffffffff18057836 */ /* 0x001fe20000000000 */
[----:B------:R-:W-:Y:S02]  /*0e90*/  SHF.L.U32 R3, R23, R28, RZ ;  /* 0x0000001c17037219 */ /* 0x000fe400000006ff */
[----:B------:R-:W-:Y:S01]  /*0ea0*/  LOP3.LUT R12, R27, R12, RZ, 0xc0, !PT ;  /* 0x0000000c1b0c7212 */ /* 0x000fe200078ec0ff */
[----:B------:R-:W-:Y:S01]  /*0eb0*/  IMAD.MOV R8, RZ, RZ, -R4 ;  /* 0x000000ffff087224 */ /* 0x000fe200078e0a04 */
[----:B------:R-:W-:Y:S02]  /*0ec0*/  SEL R6, R6, R29, !P1 ;  /* 0x0000001d06067207 */ /* 0x000fe40004800000 */
[----:B------:R-:W-:Y:S01]  /*0ed0*/  LOP3.LUT R5, R14, R5, RZ, 0xc0, !PT ;  /* 0x000000050e057212 */ /* 0x000fe200078ec0ff */
[----:B------:R-:W-:Y:S02]  /*0ee0*/  IMAD R9, R3, R4, R12 ;  /* 0x0000000403097224 */ /* 0x000fe400078e020c */
[----:B--2---:R-:W-:-:S02]  /*0ef0*/  IMAD R3, R8, R21, R20 ;  /* 0x0000001508037224 */ /* 0x004fc400078e0214 */
[----:B---3--:R-:W-:Y:S02]  /*0f00*/  IMAD R6, R9, R25, R6 ;  /* 0x0000001909067224 */ /* 0x008fe400078e0206 */
[----:B------:R-:W-:Y:S02]  /*0f10*/  IMAD R103, R3, R24, R5 ;  /* 0x0000001803677224 */ /* 0x000fe400078e0205 */
[----:B------:R-:W-:-:S03]  /*0f20*/  IMAD.MOV.U32 R4, RZ, RZ, 0x1 ;  /* 0x00000001ff047424 */ /* 0x000fc600078e00ff */
[----:B------:R-:W-:Y:S02]  /*0f30*/  SEL R100, R103, R6, !P1 ;  /* 0x0000000667647207 */ /* 0x000fe40004800000 */
[----:B------:R-:W-:Y:S02]  /*0f40*/  PRMT R3, R4, 0x7610, R3 ;  /* 0x0000761004037816 */ /* 0x000fe40000000003 */
[----:B------:R-:W-:-:S07]  /*0f50*/  SEL R103, R6, R103, !P1 ;  /* 0x0000006706677207 */ /* 0x000fce0004800000 */
.L_x_8:
[----:B------:R-:W-:-:S08]  /*0f60*/  NOP ;  /* 0x0000000000007918 */ /* 0x000fd00000000000 */
[----:B------:R-:W0:Y:S02]  /*0f70*/  USETMAXREG.TRY_ALLOC.CTAPOOL UP0, 0xe8 ;  /* 0x000000e8000079c8 */ /* 0x000e240008000600 */
[----:B0-----:R-:W-:-:S13]  /*0f80*/  PLOP3.LUT P0, PT, PT, PT, UP0, 0x80, 0x0 ;  /* 0x000000000000781c */ /* 0x001fda0003f0f008 */
[----:B------:R-:W-:Y:S05]  /*0f90*/  @!P0 BRA `(.L_x_8) ;  /* 0xfffffffc00f08947 */ /* 0x000fea000383ffff */
[----:B------:R-:W-:Y:S01]  /*0fa0*/  ULDC.64 UR4, c[0x0][0x598] ;  /* 0x0001660000047ab9 */ /* 0x000fe20000000a00 */
[----:B------:R-:W-:Y:S01]  /*0fb0*/  ULDC.64 UR38, c[0x0][0x208] ;  /* 0x0000820000267ab9 */ /* 0x000fe20000000a00 */
[----:B------:R-:W-:-:S04]  /*0fc0*/  ISETP.NE.U32.AND P0, PT, RZ, UR4, PT ;  /* 0x00000004ff007c0c */ /* 0x000fc8000bf05070 */
[----:B------:R-:W-:-:S13]  /*0fd0*/  ISETP.NE.AND.EX P0, PT, RZ, UR5, PT, P0 ;  /* 0x00000005ff007c0c */ /* 0x000fda000bf05300 */
[----:B------:R-:W-:Y:S05]  /*0fe0*/  @!P0 BRA `(.L_x_11) ;  /* 0x00000000001c8947 */ /* 0x000fea0003800000 */
[----:B------:R-:W0:Y:S02]  /*0ff0*/  LDC.64 R4, c[0x0][0x598] ;  /* 0x00016600ff047b82 */ /* 0x000e240000000a00 */
[----:B0-----:R-:W2:Y:S02]  /*1000*/  LDG.E.64 R4, desc[UR38][R4.64] ;  /* 0x0000002604047981 */ /* 0x001ea4000c1e1b00 */
[----:B--2---:R-:W-:-:S04]  /*1010*/  ISETP.NE.U32.AND P0, PT, R4, RZ, PT ;  /* 0x000000ff0400720c */ /* 0x004fc80003f05070 */
[----:B------:R-:W-:-:S13]  /*1020*/  ISETP.NE.AND.EX P0, PT, R5, RZ, PT, P0 ;  /* 0x000000ff0500720c */ /* 0x000fda0003f05300 */
[----:B------:R-:W-:Y:S05]  /*1030*/  @!P0 BRA `(.L_x_11) ;  /* 0x0000000000088947 */ /* 0x000fea0003800000 */
[----:B------:R0:W5:Y:S01]  /*1040*/  LD.E R23, desc[UR38][R4.64] ;  /* 0x0000002604177980 */ /* 0x000162000c101900 */
[----:B------:R-:W-:Y:S05]  /*1050*/  BRA `(.L_x_12) ;  /* 0x0000000000247947 */ /* 0x000fea0003800000 */
.L_x_11:
[----:B------:R-:W-:Y:S02]  /*1060*/  ULDC.64 UR4, c[0x0][0x588] ;  /* 0x0001620000047ab9 */ /* 0x000fe40000000a00 */
[----:B------:R-:W-:-:S04]  /*1070*/  ISETP.NE.U32.AND P0, PT, RZ, UR4, PT ;  /* 0x00000004ff007c0c */ /* 0x000fc8000bf05070 */
[----:B------:R-:W-:-:S13]  /*1080*/  ISETP.NE.AND.EX P0, PT, RZ, UR5, PT, P0 ;  /* 0x00000005ff007c0c */ /* 0x000fda000bf05300 */
[----:B------:R-:W-:Y:S05]  /*1090*/  @!P0 BRA `(.L_x_13) ;  /* 0x00000000000c8947 */ /* 0x000fea0003800000 */
[----:B------:R-:W0:Y:S02]  /*10a0*/  LDC.64 R4, c[0x0][0x588] ;  /* 0x00016200ff047b82 */ /* 0x000e240000000a00 */
[----:B0-----:R1:W5:Y:S01]  /*10b0*/  LDG.E R23, desc[UR38][R4.64] ;  /* 0x0000002604177981 */ /* 0x001362000c1e1900 */
[----:B------:R-:W-:Y:S05]  /*10c0*/  BRA `(.L_x_12) ;  /* 0x0000000000087947 */ /* 0x000fea0003800000 */
.L_x_13:
[----:B------:R-:W-:Y:S02]  /*10d0*/  ULDC UR4, c[0x0][0x580] ;  /* 0x0001600000047ab9 */ /* 0x000fe40000000800 */
[----:B------:R-:W-:-:S07]  /*10e0*/  IMAD.U32 R23, RZ, RZ, UR4 ;  /* 0x00000004ff177e24 */ /* 0x000fce000f8e00ff */
.L_x_12:
[----:B------:R-:W-:Y:S02]  /*10f0*/  ULDC.64 UR4, c[0x0][0x5a0] ;  /* 0x0001680000047ab9 */ /* 0x000fe40000000a00 */
[----:B------:R-:W-:-:S04]  /*1100*/  ISETP.NE.U32.AND P0, PT, RZ, UR4, PT ;  /* 0x00000004ff007c0c */ /* 0x000fc8000bf05070 */
[----:B------:R-:W-:-:S13]  /*1110*/  ISETP.NE.AND.EX P0, PT, RZ, UR5, PT, P0 ;  /* 0x00000005ff007c0c */ /* 0x000fda000bf05300 */
[----:B------:R-:W-:Y:S05]  /*1120*/  @!P0 BRA `(.L_x_14) ;  /* 0x00000000001c8947 */ /* 0x000fea0003800000 */
[----:B01----:R-:W0:Y:S02]  /*1130*/  LDC.64 R4, c[0x0][0x5a0] ;  /* 0x00016800ff047b82 */ /* 0x003e240000000a00 */
[----:B0-----:R-:W2:Y:S02]  /*1140*/  LDG.E.64 R4, desc[UR38][R4.64] ;  /* 0x0000002604047981 */ /* 0x001ea4000c1e1b00 */
[----:B--2---:R-:W-:-:S04]  /*1150*/  ISETP.NE.U32.AND P0, PT, R4, RZ, PT ;  /* 0x000000ff0400720c */ /* 0x004fc80003f05070 */
[----:B------:R-:W-:-:S13]  /*1160*/  ISETP.NE.AND.EX P0, PT, R5, RZ, PT, P0 ;  /* 0x000000ff0500720c */ /* 0x000fda0003f05300 */
[----:B------:R-:W-:Y:S05]  /*1170*/  @!P0 BRA `(.L_x_14) ;  /* 0x0000000000088947 */ /* 0x000fea0003800000 */
[----:B------:R0:W5:Y:S01]  /*1180*/  LD.E R90, desc[UR38][R4.64] ;  /* 0x00000026045a7980 */ /* 0x000162000c101900 */
[----:B------:R-:W-:Y:S05]  /*1190*/  BRA `(.L_x_15) ;  /* 0x0000000000247947 */ /* 0x000fea0003800000 */
.L_x_14:
[----:B------:R-:W-:Y:S02]  /*11a0*/  ULDC.64 UR4, c[0x0][0x590] ;  /* 0x0001640000047ab9 */ /* 0x000fe40000000a00 */
[----:B------:R-:W-:-:S04]  /*11b0*/  ISETP.NE.U32.AND P0, PT, RZ, UR4, PT ;  /* 0x00000004ff007c0c */ /* 0x000fc8000bf05070 */
[----:B------:R-:W-:-:S13]  /*11c0*/  ISETP.NE.AND.EX P0, PT, RZ, UR5, PT, P0 ;  /* 0x00000005ff007c0c */ /* 0x000fda000bf05300 */
[----:B------:R-:W-:Y:S05]  /*11d0*/  @!P0 BRA `(.L_x_16) ;  /* 0x00000000000c8947 */ /* 0x000fea0003800000 */
[----:B------:R-:W2:Y:S02]  /*11e0*/  LDC.64 R90, c[0x0][0x590] ;  /* 0x00016400ff5a7b82 */ /* 0x000ea40000000a00 */
[----:B--2---:R2:W5:Y:S01]  /*11f0*/  LDG.E R90, desc[UR38][R90.64] ;  /* 0x000000265a5a7981 */ /* 0x004562000c1e1900 */
[----:B------:R-:W-:Y:S05]  /*1200*/  BRA `(.L_x_15) ;  /* 0x0000000000087947 */ /* 0x000fea0003800000 */
.L_x_16:
[----:B------:R-:W-:Y:S02]  /*1210*/  ULDC UR4, c[0x0][0x584] ;  /* 0x0001610000047ab9 */ /* 0x000fe40000000800 */
[----:B------:R-:W-:-:S07]  /*1220*/  IMAD.U32 R90, RZ, RZ, UR4 ;  /* 0x00000004ff5a7e24 */ /* 0x000fce000f8e00ff */
.L_x_15:
[----:B------:R-:W-:-:S13]  /*1230*/  LOP3.LUT P0, RZ, R3, 0xff, RZ, 0xc0, !PT ;  /* 0x000000ff03ff7812 */ /* 0x000fda000780c0ff */
[----:B------:R-:W-:Y:S05]  /*1240*/  @!P0 EXIT ;  /* 0x000000000000894d */ /* 0x000fea0003800000 */
[----:B------:R-:W3:Y:S01]  /*1250*/  LDC R93, c[0x0][0x658] ;  /* 0x00019600ff5d7b82 */ /* 0x000ee20000000800 */
[----:B------:R-:W-:Y:S01]  /*1260*/  LOP3.LUT R7, R7, 0x1, RZ, 0xc0, !PT ;  /* 0x0000000107077812 */ /* 0x000fe200078ec0ff */
[----:B------:R-:W-:Y:S01]  /*1270*/  ULDC.64 UR6, c[0x0][0x288] ;  /* 0x0000a20000067ab9 */ /* 0x000fe20000000a00 */
[----:B------:R-:W-:Y:S01]  /*1280*/  SHF.R.U32.HI R3, RZ, 0x2, R95 ;  /* 0x00000002ff037819 */ /* 0x000fe2000001165f */
[----:B------:R-:W-:Y:S01]  /*1290*/  UIADD3 UR4, UR7, 0x3f, URZ ;  /* 0x0000003f07047890 */ /* 0x000fe2000fffe03f */
[----:B------:R-:W-:Y:S01]  /*12a0*/  SHF.R.U32.HI R0, RZ, 0x1, R0 ;  /* 0x00000001ff007819 */ /* 0x000fe20000011600 */
[----:B------:R-:W-:Y:S01]  /*12b0*/  IMAD.SHL.U32 R88, R7, 0x40, RZ ;  /* 0x0000004007587824 */ /* 0x000fe200078e00ff */
[----:B------:R-:W-:Y:S01]  /*12c0*/  LOP3.LUT R3, R3, 0x7, RZ, 0xc0, !PT ;  /* 0x0000000703037812 */ /* 0x000fe200078ec0ff */
[----:B------:R-:W4:Y:S01]  /*12d0*/  LDC.64 R8, c[0x0][0x5c8] ;  /* 0x00017200ff087b82 */ /* 0x000f220000000a00 */
[----:B------:R-:W-:Y:S01]  /*12e0*/  USHF.R.S32.HI UR5, URZ, 0x1f, UR4 ;  /* 0x0000001f3f057899 */ /* 0x000fe20008011404 */
[----:B------:R-:W-:Y:S01]  /*12f0*/  LOP3.LUT R0, R0, 0x30, RZ, 0xc0, !PT ;  /* 0x0000003000007812 */ /* 0x000fe200078ec0ff */
[----:B------:R-:W-:Y:S01]  /*1300*/  IMAD.MOV.U32 R6, RZ, RZ, 0x1 ;  /* 0x00000001ff067424 */ /* 0x000fe200078e00ff */
[--C-:B------:R-:W-:Y:S01]  /*1310*/  LOP3.LUT R88, R88, 0x40, R3.reuse, 0xe2, !PT ;  /* 0x0000004058587812 */ /* 0x100fe200078ee203 */
[----:B------:R-:W-:Y:S01]  /*1320*/  ULEA.HI UR5, UR5, UR4, URZ, 0x6 ;  /* 0x0000000405057291 */ /* 0x000fe2000f8f303f */
[-C--:B01----:R-:W-:Y:S01]  /*1330*/  IADD3 R4, RZ, -R0.reuse, -R3 ;  /* 0x80000000ff047210 */ /* 0x083fe20007ffe803 */
[----:B------:R-:W-:Y:S01]  /*1340*/  IMAD.U32 R5, RZ, RZ, UR6 ;  /* 0x00000006ff057e24 */ /* 0x000fe2000f8e00ff */
[----:B------:R-:W0:Y:S01]  /*1350*/  LDC R97, c[0x0][0x600] ;  /* 0x00018000ff617b82 */ /* 0x000e220000000800 */
[----:B------:R-:W-:Y:S01]  /*1360*/  LOP3.LUT R88, R88, R0, RZ, 0xfc, !PT ;  /* 0x0000000058587212 */ /* 0x000fe200078efcff */
[----:B------:R-:W-:Y:S01]  /*1370*/  IMAD.MOV.U32 R0, RZ, RZ, -0x1 ;  /* 0xffffffffff007424 */ /* 0x000fe200078e00ff */
[----:B------:R-:W-:Y:S01]  /*1380*/  USHF.R.S32.HI UR43, URZ, 0x6, UR5 ;  /* 0x000000063f2b7899 */ /* 0x000fe20008011405 */
[----:B------:R-:W-:Y:S01]  /*1390*/  LOP3.LUT R94, R95, 0x3, RZ, 0xc0, !PT ;  /* 0x000000035f5e7812 */ /* 0x000fe200078ec0ff */
[----:B------:R-:W-:Y:S01]  /*13a0*/  IMAD R4, R7, -0x40, R4 ;  /* 0xffffffc007047824 */ /* 0x000fe200078e0204 */
[C---:B------:R-:W-:Y:S01]  /*13b0*/  LOP3.LUT R96, R95.reuse, 0x80, RZ, 0xc0, !PT ;  /* 0x000000805f607812 */ /* 0x040fe200078ec0ff */
[----:B------:R-:W-:Y:S01]  /*13c0*/  UISETP.LT.AND UP0, UPT, UR43, 0x1, UPT ;  /* 0x000000012b00788c */ /* 0x000fe2000bf01270 */
[-C--:B---3--:R-:W-:Y:S01]  /*13d0*/  SHF.L.U32 R0, R0, R93.reuse, RZ ;  /* 0x0000005d00007219 */ /* 0x088fe200000006ff */
[----:B------:R-:W-:Y:S01]  /*13e0*/  ULDC UR4, c[0x0][0x284] ;  /* 0x0000a10000047ab9 */ /* 0x000fe20000000800 */
[----:B------:R-:W-:Y:S01]  /*13f0*/  IMAD R94, R94, -0x2, R5 ;  /* 0xfffffffe5e5e7824 */ /* 0x000fe200078e0205 */
[----:B------:R-:W-:Y:S01]  /*1400*/  USEL UR44, UR43, 0x1, UP0 ;  /* 0x000000012b2c7887 */ /* 0x000fe20008000000 */
[----:B------:R-:W-:Y:S01]  /*1410*/  SHF.L.U32 R93, R6, R93, RZ ;  /* 0x0000005d065d7219 */ /* 0x000fe200000006ff */
[----:B------:R-:W-:Y:S01]  /*1420*/  IMAD.SHL.U32 R95, R95, 0x2, RZ ;  /* 0x000000025f5f7824 */ /* 0x000fe200078e00ff */
[----:B------:R-:W-:Y:S01]  /*1430*/  LOP3.LUT R102, R18, 0x1, RZ, 0xfc, !PT ;  /* 0x0000000112667812 */ /* 0x000fe200078efcff */
[----:B------:R-:W-:Y:S01]  /*1440*/  VIADD R99, R4, UR4 ;  /* 0x0000000404637c36 */ /* 0x000fe20008000000 */
[C---:B----4-:R-:W-:Y:S01]  /*1450*/  SHF.L.U64.HI R92, R8.reuse, 0x3, R9 ;  /* 0x00000003085c7819 */ /* 0x050fe20000010209 */
[----:B--2---:R-:W-:Y:S01]  /*1460*/  IMAD.SHL.U32 R91, R8, 0x8, RZ ;  /* 0x00000008085b7824 */ /* 0x004fe200078e00ff */
[----:B------:R-:W-:Y:S01]  /*1470*/  SHF.R.U32.HI R96, RZ, 0x7, R96 ;  /* 0x00000007ff607819 */ /* 0x000fe20000011660 */
[----:B------:R-:W-:Y:S01]  /*1480*/  IMAD.MOV.U32 R89, RZ, RZ, RZ ;  /* 0x000000ffff597224 */ /* 0x000fe200078e00ff */
[----:B------:R-:W-:Y:S01]  /*1490*/  LOP3.LUT R98, RZ, R0, RZ, 0x33, !PT ;  /* 0x00000000ff627212 */ /* 0x000fe200078e33ff */
[----:B------:R-:W-:Y:S01]  /*14a0*/  UIADD3 UR44, UR43, -UR44, URZ ;  /* 0x8000002c2b2c7290 */ /* 0x000fe2000fffe03f */
[----:B------:R-:W-:Y:S01]  /*14b0*/  UMOV UR40, URZ ;  /* 0x0000003f00287c82 */ /* 0x000fe20008000000 */
[----:B0-----:R-:W-:Y:S01]  /*14c0*/  VIADD R97, R97, 0xffffffff ;  /* 0xffffffff61617836 */ /* 0x001fe20000000000 */
[----:B------:R-:W-:-:S09]  /*14d0*/  UMOV UR41, URZ ;  /* 0x0000003f00297c82 */ /* 0x000fd20008000000 */
.L_x_164:
[----:B0-----:R-:W0:Y:S01]  /*14e0*/  SHFL.IDX PT, R0, R96, RZ, 0x1f ;  /* 0x00001fff60007589 */ /* 0x001e2200000e0000 */
[----:B-1----:R-:W1:Y:S01]  /*14f0*/  S2UR UR7, SR_CgaCtaId ;  /* 0x00000000000779c3 */ /* 0x002e620000008800 */
[----:B------:R-:W-:Y:S01]  /*1500*/  UMOV UR6, 0x400 ;  /* 0x0000040000067882 */ /* 0x000fe20000000000 */
[----:B0-----:R-:W-:Y:S01]  /*1510*/  R2UR UR4, R0 ;  /* 0x00000000000472ca */ /* 0x001fe200000e0000 */
[----:B-1----:R-:W-:-:S12]  /*1520*/  ULEA UR6, UR7, UR6, 0x18 ;  /* 0x0000000607067291 */ /* 0x002fd8000f8ec03f */
[----:B------:R-:W-:-:S04]  /*1530*/  ULEA.HI UR5, UR4, UR4, URZ, 0x1 ;  /* 0x0000000404057291 */ /* 0x000fc8000f8f083f */
[----:B------:R-:W-:-:S04]  /*1540*/  ULOP3.LUT UR5, UR5, 0x7fffe, URZ, 0xc0, !UPT ;  /* 0x0007fffe05057892 */ /* 0x000fc8000f8ec03f */
[----:B------:R-:W-:-:S03]  /*1550*/  UIADD3 UR5, UR4, -UR5, URZ ;  /* 0x8000000504057290 */ /* 0x000fc6000fffe03f */
[----:B------:R-:W-:Y:S01]  /*1560*/  ULDC UR4, c[0x0][0x28c] ;  /* 0x0000a30000047ab9 */ /* 0x000fe20000000800 */
[----:B------:R-:W-:Y:S01]  /*1570*/  ULEA UR5, UR5, UR6, 0xd ;  /* 0x0000000605057291 */ /* 0x000fe2000f8e683f */
[----:B------:R-:W-:-:S03]  /*1580*/  ISETP.LT.AND P0, PT, RZ, UR4, PT ;  /* 0x00000004ff007c0c */ /* 0x000fc6000bf01270 */
[----:B------:R-:W-:-:S04]  /*1590*/  UIADD3 UR5, UR5, 0x180, URZ ;  /* 0x0000018005057890 */ /* 0x000fc8000fffe03f */
[----:B------:R-:W-:-:S04]  /*15a0*/  USHF.R.U32.HI UR5, URZ, 0x4, UR5 ;  /* 0x000000043f057899 */ /* 0x000fc80008011605 */
[----:B------:R-:W-:Y:S02]  /*15b0*/  ULOP3.LUT UR45, UR5, 0x3fff, URZ, 0xc0, !UPT ;  /* 0x00003fff052d7892 */ /* 0x000fe4000f8ec03f */
[----:B--2345:R-:W-:Y:S10]  /*15c0*/  @P0 BRA `(.L_x_17) ;  /* 0x0000000000400947 */ /* 0x03cff40003800000 */
[----:B------:R-:W-:Y:S01]  /*15d0*/  MOV R0, 0x0 ;  /* 0x0000000000007802 */ /* 0x000fe20000000f00 */
[----:B------:R-:W-:Y:S01]  /*15e0*/  ULDC.64 UR4, c[0x4][0x68] ;  /* 0x01001a0000047ab9 */ /* 0x000fe20000000a00 */
[----:B------:R-:W-:Y:S01]  /*15f0*/  ULDC.64 UR6, c[0x4][0x8] ;  /* 0x0100020000067ab9 */ /* 0x000fe20000000a00 */
[----:B------:R-:W-:Y:S01]  /*1600*/  IMAD.U32 R4, RZ, RZ, UR4 ;  /* 0x00000004ff047e24 */ /* 0x000fe2000f8e00ff */
[----:B------:R0:W1:Y:S01]  /*1610*/  LDC.64 R14, c[0x4][R0] ;  /* 0x01000000000e7b82 */ /* 0x0000620000000a00 */
[----:B------:R-:W-:Y:S01]  /*1620*/  IMAD.U32 R5, RZ, RZ, UR5 ;  /* 0x00000005ff057e24 */ /* 0x000fe2000f8e00ff */
[----:B------:R-:W-:Y:S01]  /*1630*/  ULDC.64 UR4, c[0x4][0x70] ;  /* 0x01001c0000047ab9 */ /* 0x000fe20000000a00 */
[----:B------:R-:W-:Y:S02]  /*1640*/  IMAD.U32 R10, RZ, RZ, UR6 ;  /* 0x00000006ff0a7e24 */ /* 0x000fe4000f8e00ff */
[----:B------:R-:W-:Y:S02]  /*1650*/  IMAD.U32 R6, RZ, RZ, UR4 ;  /* 0x00000004ff067e24 */ /* 0x000fe4000f8e00ff */
[----:B------:R-:W-:-:S02]  /*1660*/  IMAD.U32 R7, RZ, RZ, UR5 ;  /* 0x00000005ff077e24 */ /* 0x000fc4000f8e00ff */
[----:B------:R-:W-:Y:S02]  /*1670*/  IMAD.U32 R11, RZ, RZ, UR7 ;  /* 0x00000007ff0b7e24 */ /* 0x000fe4000f8e00ff */
[----:B------:R-:W-:Y:S02]  /*1680*/  IMAD.MOV.U32 R8, RZ, RZ, 0x1e1 ;  /* 0x000001e1ff087424 */ /* 0x000fe400078e00ff */
[----:B------:R-:W-:Y:S02]  /*1690*/  IMAD.MOV.U32 R12, RZ, RZ, 0x1 ;  /* 0x00000001ff0c7424 */ /* 0x000fe400078e00ff */
[----:B0-----:R-:W-:-:S07]  /*16a0*/  IMAD.MOV.U32 R13, RZ, RZ, RZ ;  /* 0x000000ffff0d7224 */ /* 0x001fce00078e00ff */
[----:B------:R-:W-:-:S07]  /*16b0*/  LEPC R20, `(.L_x_17) ;  /* 0x000000001014794e */ /* 0x000fce0000000000 */
[----:B-1---5:R-:W-:Y:S05]  /*16c0*/  CALL.ABS.NOINC R14 ;  /* 0x000000000e007343 */ /* 0x022fea0003c00000 */
.L_x_17:
[----:B------:R-:W-:-:S13]  /*16d0*/  ISETP.NE.AND P0, PT, R102, 0x3, PT ;  /* 0x000000036600780c */ /* 0x000fda0003f05270 */
[----:B------:R-:W-:Y:S05]  /*16e0*/  @!P0 BRA `(.L_x_18) ;  /* 0x0000000000048947 */ /* 0x000fea0003800000 */
[----:B------:R-:W-:Y:S01]  /*16f0*/  BPT.TRAP 0x1 ;  /* 0x000000040000795c */ /* 0x000fe20000300000 */
.L_x_18:
[----:B------:R-:W0:Y:S01]  /*1700*/  S2UR UR5, SR_CgaCtaId ;  /* 0x00000000000579c3 */ /* 0x000e220000008800 */
[----:B------:R-:W-:Y:S01]  /*1710*/  UMOV UR4, 0x400 ;  /* 0x0000040000047882 */ /* 0x000fe20000000000 */
[----:B------:R-:W-:Y:S02]  /*1720*/  IMAD.U32 R0, RZ, RZ, UR40 ;  /* 0x00000028ff007e24 */ /* 0x000fe4000f8e00ff */
[----:B------:R-:W-:-:S03]  /*1730*/  IMAD.U32 R3, RZ, RZ, UR41 ;  /* 0x00000029ff037e24 */ /* 0x000fc6000f8e00ff */
[----:B------:R-:W-:Y:S01]  /*1740*/  SHF.L.U32 R0, R0, 0x1f, RZ ;  /* 0x0000001f00007819 */ /* 0x000fe200000006ff */
[----:B0-----:R-:W-:-:S06]  /*1750*/  ULEA UR4, UR5, UR4, 0x18 ;  /* 0x0000000405047291 */ /* 0x001fcc000f8ec03f */
[----:B------:R-:W-:-:S04]  /*1760*/  IMAD.U32 R6, RZ, RZ, UR4 ;  /* 0x00000004ff067e24 */ /* 0x000fc8000f8e00ff */
[----:B------:R-:W-:-:S04]  /*1770*/  IMAD R3, R3, 0x8, R6 ;  /* 0x0000000803037824 */ /* 0x000fc800078e0206 */
[----:B------:R0:W1:Y:S01]  /*1780*/  SYNCS.PHASECHK.TRANS64.TRYWAIT P1, [R3+URZ], R0 ;  /* 0x00000000030075a7 */ /* 0x000062000802017f */
[----:B------:R-:W-:Y:S05]  /*1790*/  @!P0 BRA `(.L_x_19) ;  /* 0x0000000000048947 */ /* 0x000fea0003800000 */
[----:B------:R-:W-:Y:S01]  /*17a0*/  BPT.TRAP 0x1 ;  /* 0x000000040000795c */ /* 0x000fe20000300000 */
.L_x_19:
[----:B------:R-:W-:-:S05]  /*17b0*/  IMAD.U32 R4, RZ, RZ, UR44 ;  /* 0x0000002cff047e24 */ /* 0x000fca000f8e00ff */
[----:B------:R-:W-:Y:S01]  /*17c0*/  ISETP.GE.AND P2, PT, R4, 0x1, PT ;  /* 0x000000010400780c */ /* 0x000fe20003f46270 */
[----:B-1----:R-:W-:-:S12]  /*17d0*/  @P1 BRA `(.L_x_20) ;  /* 0x0000000000081947 */ /* 0x002fd80003800000 */
[----:B------:R-:W1:Y:S02]  /*17e0*/  SYNCS.PHASECHK.TRANS64.TRYWAIT P1, [R3+URZ], R0 ;  /* 0x00000000030075a7 */ /* 0x000e64000802017f */
[----:B-1----:R-:W-:Y:S05]  /*17f0*/  @!P1 BRA `(.L_x_21) ;  /* 0x00000068002c9947 */ /* 0x002fea0003800000 */
.L_x_20:
[----:B------:R-:W-:Y:S05]  /*1800*/  WARPSYNC.ALL ;  /* 0x0000000000007948 */ /* 0x000fea0003800000 */
[----:B------:R-:W-:Y:S01]  /*1810*/  R2UR UR4, R6 ;  /* 0x00000000060472ca */ /* 0x000fe200000e0000 */
[----:B------:R-:W-:Y:S01]  /*1820*/  ULEA UR5, UR41, UR45, 0xa ;  /* 0x0000002d29057291 */ /* 0x000fe2000f8e503f */
[----:B------:R-:W-:Y:S01]  /*1830*/  WARPGROUP.ARRIVE ;  /* 0x00000000000079c5 */ /* 0x000fe20000000000 */
[----:B------:R-:W-:Y:S01]  /*1840*/  UMOV UR9, 0x40000040 ;  /* 0x4000004000097882 */ /* 0x000fe20000000000 */
[----:B------:R-:W-:-:S04]  /*1850*/  UMOV UR11, 0x40000040 ;  /* 0x40000040000b7882 */ /* 0x000fc80000000000 */
[----:B------:R-:W-:-:S05]  /*1860*/  UMOV UR8, UR5 ;  /* 0x0000000500087c82 */ /* 0x000fca0008000000 */
[----:B------:R-:W-:-:S04]  /*1870*/  UIADD3 UR4, UR4, 0x1c180, URZ ;  /* 0x0001c18004047890 */ /* 0x000fc8000fffe03f */
[----:B------:R-:W-:-:S04]  /*1880*/  USHF.R.U32.HI UR4, URZ, 0x4, UR4 ;  /* 0x000000043f047899 */ /* 0x000fc80008011604 */
[----:B------:R-:W-:-:S04]  /*1890*/  ULOP3.LUT UR4, UR4, 0x3fff, URZ, 0xc0, !UPT ;  /* 0x00003fff04047892 */ /* 0x000fc8000f8ec03f */
[----:B------:R-:W-:-:S04]  /*18a0*/  ULOP3.LUT UR4, UR4, 0x10000, URZ, 0xfc, !UPT ;  /* 0x0001000004047892 */ /* 0x000fc8000f8efc3f */
[----:B------:R-:W-:-:S07]  /*18b0*/  ULEA UR6, UR41, UR4, 0xa ;  /* 0x0000000429067291 */ /* 0x000fce000f8e503f */
[----:B------:R-:W-:Y:S02]  /*18c0*/  UMOV UR10, UR6 ;  /* 0x00000006000a7c82 */ /* 0x000fe40008000000 */
[----:B------:R-:W-:Y:S01]  /*18d0*/  HGMMA.64x128x16.F32 R24, gdesc[UR8].tnspA, RZ, !UPT, gsb0 ;  /* 0x21e00000081879f0 */ /* 0x000fe2000c0008ff */
[----:B------:R-:W-:Y:S02]  /*18e0*/  UIADD3 UR8, UR5, 0x80, URZ ;  /* 0x0000008005087890 */ /* 0x000fe4000fffe03f */
[----:B------:R-:W-:Y:S01]  /*18f0*/  UIADD3 UR10, UR6, 0x2, URZ ;  /* 0x00000002060a7890 */ /* 0x000fe2000fffe03f */
[----:B------:R-:W-:Y:S01]  /*1900*/  UMOV UR9, 0x40000040 ;  /* 0x4000004000097882 */ /* 0x000fe20000000000 */
[----:B------:R-:W-:Y:S01]  /*1910*/  UMOV UR11, 0x40000040 ;  /* 0x40000040000b7882 */ /* 0x000fe20000000000 */
[----:B------:R-:W-:Y:S02]  /*1920*/  WARPGROUP.DEPBAR.LE gsb0, 0x0 ;  /* 0x00008000000079c5 */ /* 0x000fe40000010000 */
[----:B------:R-:W-:-:S06]  /*1930*/  WARPGROUP.ARRIVE ;  /* 0x00000000000079c5 */ /* 0x000fcc0000000000 */
[----:B------:R-:W-:Y:S01]  /*1940*/  HGMMA.64x128x16.F32 R24, gdesc[UR8].tnspA, R24, gsb0 ;  /* 0x21e00000081879f0 */ /* 0x000fe20008000818 */
        /* <DEDUP_REMOVED lines=13> */
[----:B------:R-:W-:Y:S03]  /*1a20*/  HGMMA.64x128x16.F32 R24, gdesc[UR8].tnspA, R24, gsb0 ;  /* 0x21e00000081879f0 */ /* 0x000fe60008000818 */
[----:B------:R-:W-:Y:S02]  /*1a30*/  WARPGROUP.DEPBAR.LE gsb0, 0x0 ;  /* 0x00008000000079c5 */ /* 0x000fe40000010000 */
[----:B------:R-:W-:Y:S05]  /*1a40*/  @!P2 BRA `(.L_x_22) ;  /* 0x000000040028a947 */ /* 0x000fea0003800000 */
[----:B------:R-:W-:Y:S01]  /*1a50*/  UIADD3 UR5, UR41, 0x1, URZ ;  /* 0x0000000129057890 */ /* 0x000fe2000fffe03f */
[----:B01----:R-:W-:Y:S02]  /*1a60*/  IMAD.U32 R0, RZ, RZ, UR44 ;  /* 0x0000002cff007e24 */ /* 0x003fe4000f8e00ff */
[----:B------:R-:W-:Y:S01]  /*1a70*/  IMAD.U32 R3, RZ, RZ, UR41 ;  /* 0x00000029ff037e24 */ /* 0x000fe2000f8e00ff */
[----:B------:R-:W-:-:S04]  /*1a80*/  UISETP.NE.AND UP0, UPT, UR5, 0x7, UPT ;  /* 0x000000070500788c */ /* 0x000fc8000bf05270 */
[----:B------:R-:W-:Y:S02]  /*1a90*/  USEL UR6, URZ, 0x1, UP0 ;  /* 0x000000013f067887 */ /* 0x000fe40008000000 */
[----:B------:R-:W-:Y:S02]  /*1aa0*/  USEL UR5, UR5, URZ, UP0 ;  /* 0x0000003f05057287 */ /* 0x000fe40008000000 */
[----:B------:R-:W-:-:S06]  /*1ab0*/  ULOP3.LUT UR6, UR40, UR6, URZ, 0x3c, !UPT ;  /* 0x0000000628067292 */ /* 0x000fcc000f8e3c3f */
[----:B------:R-:W-:-:S07]  /*1ac0*/  IMAD.U32 R7, RZ, RZ, UR6 ;  /* 0x00000006ff077e24 */ /* 0x000fce000f8e00ff */
.L_x_29:
[----:B------:R-:W-:Y:S05]  /*1ad0*/  @!P0 BRA `(.L_x_23) ;  /* 0x0000000000048947 */ /* 0x000fea0003800000 */
[----:B------:R-:W-:Y:S01]  /*1ae0*/  BPT.TRAP 0x1 ;  /* 0x000000040000795c */ /* 0x000fe20000300000 */
.L_x_23:
[----:B------:R-:W0:Y:S01]  /*1af0*/  S2UR UR7, SR_CgaCtaId ;  /* 0x00000000000779c3 */ /* 0x000e220000008800 */
[----:B------:R-:W-:Y:S01]  /*1b00*/  UMOV UR6, 0x400 ;  /* 0x0000040000067882 */ /* 0x000fe20000000000 */
[----:B------:R-:W-:Y:S01]  /*1b10*/  IMAD.U32 R5, RZ, RZ, UR5 ;  /* 0x00000005ff057e24 */ /* 0x000fe2000f8e00ff */
[----:B------:R-:W-:Y:S01]  /*1b20*/  SHF.L.U32 R4, R7, 0x1f, RZ ;  /* 0x0000001f07047819 */ /* 0x000fe200000006ff */
[----:B0-----:R-:W-:-:S06]  /*1b30*/  ULEA UR6, UR7, UR6, 0x18 ;  /* 0x0000000607067291 */ /* 0x001fcc000f8ec03f */
[----:B------:R-:W-:-:S04]  /*1b40*/  IMAD.U32 R6, RZ, RZ, UR6 ;  /* 0x00000006ff067e24 */ /* 0x000fc8000f8e00ff */
[----:B------:R-:W-:-:S04]  /*1b50*/  IMAD R5, R5, 0x8, R6 ;  /* 0x0000000805057824 */ /* 0x000fc800078e0206 */
[----:B------:R0:W1:Y:S01]  /*1b60*/  SYNCS.PHASECHK.TRANS64.TRYWAIT P1, [R5+URZ], R4 ;  /* 0x00000004050075a7 */ /* 0x000062000802017f */
[----:B------:R-:W-:Y:S05]  /*1b70*/  @!P0 BRA `(.L_x_24) ;  /* 0x0000000000048947 */ /* 0x000fea0003800000 */
[----:B------:R-:W-:Y:S01]  /*1b80*/  BPT.TRAP 0x1 ;  /* 0x000000040000795c */ /* 0x000fe20000300000 */
.L_x_24:
[----:B-1----:R-:W-:Y:S05]  /*1b90*/  @P1 BRA `(.L_x_25) ;  /* 0x0000000000081947 */ /* 0x002fea0003800000 */
[----:B------:R-:W1:Y:S02]  /*1ba0*/  SYNCS.PHASECHK.TRANS64.TRYWAIT P1, [R5+URZ], R4 ;  /* 0x00000004050075a7 */ /* 0x000e64000802017f */
[----:B-1----:R-:W-:Y:S05]  /*1bb0*/  @!P1 BRA `(.L_x_26) ;  /* 0x0000006400509947 */ /* 0x002fea0003800000 */
.L_x_25:
[----:B------:R-:W-:Y:S01]  /*1bc0*/  ULEA UR6, UR5, UR45, 0xa ;  /* 0x0000002d05067291 */ /* 0x000fe2000f8e503f */
[----:B------:R-:W-:Y:S01]  /*1bd0*/  WARPGROUP.ARRIVE ;  /* 0x00000000000079c5 */ /* 0x000fe20000000000 */
[----:B------:R-:W-:Y:S01]  /*1be0*/  ULEA UR7, UR5, UR4, 0xa ;  /* 0x0000000405077291 */ /* 0x000fe2000f8e503f */
[----:B------:R-:W-:Y:S01]  /*1bf0*/  UMOV UR9, 0x40000040 ;  /* 0x4000004000097882 */ /* 0x000fe20000000000 */
[----:B------:R-:W-:-:S03]  /*1c00*/  UMOV UR11, 0x40000040 ;  /* 0x40000040000b7882 */ /* 0x000fc60000000000 */
[----:B------:R-:W-:Y:S02]  /*1c10*/  UMOV UR8, UR6 ;  /* 0x0000000600087c82 */ /* 0x000fe40008000000 */
[----:B------:R-:W-:Y:S02]  /*1c20*/  UMOV UR10, UR7 ;  /* 0x00000007000a7c82 */ /* 0x000fe40008000000 */
[----:B------:R-:W-:Y:S01]  /*1c30*/  HGMMA.64x128x16.F32 R24, gdesc[UR8].tnspA, R24, gsb0 ;  /* 0x21e00000081879f0 */ /* 0x000fe20008000818 */
[----:B------:R-:W-:Y:S02]  /*1c40*/  UIADD3 UR8, UR6, 0x80, URZ ;  /* 0x0000008006087890 */ /* 0x000fe4000fffe03f */
[----:B------:R-:W-:Y:S01]  /*1c50*/  UIADD3 UR10, UR7, 0x2, URZ ;  /* 0x00000002070a7890 */ /* 0x000fe2000fffe03f */
[----:B------:R-:W-:Y:S01]  /*1c60*/  UMOV UR9, 0x40000040 ;  /* 0x4000004000097882 */ /* 0x000fe20000000000 */
[----:B------:R-:W-:Y:S01]  /*1c70*/  UMOV UR11, 0x40000040 ;  /* 0x40000040000b7882 */ /* 0x000fe20000000000 */
[----:B------:R-:W-:-:S02]  /*1c80*/  WARPGROUP.DEPBAR.LE gsb0, 0x0 ;  /* 0x00008000000079c5 */ /* 0x000fc40000010000 */
        /* <DEDUP_REMOVED lines=18> */
[----:B------:R-:W-:Y:S01]  /*1db0*/  BPT.TRAP 0x1 ;  /* 0x000000040000795c */ /* 0x000fe20000300000 */
.L_x_27:
[----:B------:R-:W-:-:S13]  /*1dc0*/  ISETP.NE.AND P1, PT, R22, RZ, PT ;  /* 0x000000ff1600720c */ /* 0x000fda0003f25270 */
[----:B01----:R-:W-:-:S04]  /*1dd0*/  @P1 IMAD R4, R3, 0x8, R6 ;  /* 0x0000000803041824 */ /* 0x003fc800078e0206 */
[----:B------:R-:W-:-:S05]  /*1de0*/  @P1 VIADD R4, R4, 0x38 ;  /* 0x0000003804041836 */ /* 0x000fca0000000000 */
[----:B------:R-:W-:-:S04]  /*1df0*/  @P1 PRMT R4, R19, 0x654, R4 ;  /* 0x0000065413041816 */ /* 0x000fc80000000004 */
[----:B------:R0:W-:Y:S01]  /*1e00*/  @P1 SYNCS.ARRIVE.TRANS64.RED.A1T0 RZ, [R4+URZ], RZ ;  /* 0x000000ff04ff19a7 */ /* 0x0001e2000810043f */
[----:B------:R-:W-:-:S13]  /*1e10*/  ISETP.GT.U32.AND P1, PT, R18, 0x1, PT ;  /* 0x000000011200780c */ /* 0x000fda0003f24070 */
[----:B0-----:R-:W-:Y:S05]  /*1e20*/  @P1 BRA `(.L_x_28) ;  /* 0x0000000000041947 */ /* 0x001fea0003800000 */
[----:B------:R-:W-:Y:S01]  /*1e30*/  BPT.TRAP 0x1 ;  /* 0x000000040000795c */ /* 0x000fe20000300000 */
.L_x_28:
[----:B------:R-:W-:Y:S01]  /*1e40*/  UIADD3 UR5, UR5, 0x1, URZ ;  /* 0x0000000105057890 */ /* 0x000fe2000fffe03f */
[C---:B------:R-:W-:Y:S01]  /*1e50*/  ISETP.GT.AND P2, PT, R0.reuse, 0x1, PT ;  /* 0x000000010000780c */ /* 0x040fe20003f44270 */
[----:B------:R-:W-:Y:S02]  /*1e60*/  VIADD R3, R3, 0x1 ;  /* 0x0000000103037836 */ /* 0x000fe40000000000 */
[----:B------:R-:W-:Y:S01]  /*1e70*/  UISETP.NE.AND UP0, UPT, UR5, 0x7, UPT ;  /* 0x000000070500788c */ /* 0x000fe2000bf05270 */
[----:B------:R-:W-:Y:S02]  /*1e80*/  VIADD R0, R0, 0xffffffff ;  /* 0xffffffff00007836 */ /* 0x000fe40000000000 */
[C---:B------:R-:W-:Y:S01]  /*1e90*/  ISETP.NE.AND P1, PT, R3.reuse, 0x7, PT ;  /* 0x000000070300780c */ /* 0x040fe20003f25270 */
[----:B------:R-:W-:Y:S02]  /*1ea0*/  USEL UR6, URZ, 0x1, UP0 ;  /* 0x000000013f067887 */ /* 0x000fe40008000000 */
[----:B------:R-:W-:Y:S01]  /*1eb0*/  USEL UR5, UR5, URZ, UP0 ;  /* 0x0000003f05057287 */ /* 0x000fe20008000000 */
[----:B------:R-:W-:-:S03]  /*1ec0*/  SEL R3, R3, RZ, P1 ;  /* 0x000000ff03037207 */ /* 0x000fc60000800000 */
[----:B------:R-:W-:Y:S01]  /*1ed0*/  LOP3.LUT R7, R7, UR6, RZ, 0x3c, !PT ;  /* 0x0000000607077c12 */ /* 0x000fe2000f8e3cff */
[----:B------:R-:W-:Y:S07]  /*1ee0*/  @P2 BRA `(.L_x_29) ;  /* 0xfffffff800f82947 */ /* 0x000fee000383ffff */
.L_x_22:
[----:B01----:R-:W0:Y:S02]  /*1ef0*/  LDC R0, c[0x0][0x28c] ;  /* 0x0000a300ff007b82 */ /* 0x003e240000000800 */
[----:B0-----:R-:W-:-:S13]  /*1f00*/  ISETP.GE.AND P1, PT, R0, 0x1, PT ;  /* 0x000000010000780c */ /* 0x001fda0003f26270 */
[----:B------:R-:W-:Y:S05]  /*1f10*/  @!P1 BRA `(.L_x_30) ;  /* 0x0000000000509947 */ /* 0x000fea0003800000 */
[----:B------:R-:W-:Y:S05]  /*1f20*/  @!P0 BRA `(.L_x_31) ;  /* 0x0000000000048947 */ /* 0x000fea0003800000 */
[----:B------:R-:W-:Y:S01]  /*1f30*/  BPT.TRAP 0x1 ;  /* 0x000000040000795c */ /* 0x000fe20000300000 */
.L_x_31:
[----:B------:R-:W-:Y:S01]  /*1f40*/  ISETP.NE.AND P0, PT, R22, RZ, PT ;  /* 0x000000ff1600720c */ /* 0x000fe20003f05270 */
[----:B------:R-:W-:Y:S01]  /*1f50*/  BSSY B0, `(.L_x_32) ;  /* 0x000000e000007945 */ /* 0x000fe20003800000 */
[----:B------:R-:W-:-:S11]  /*1f60*/  ISETP.GT.U32.AND P1, PT, R18, 0x1, PT ;  /* 0x000000011200780c */ /* 0x000fd60003f24070 */
[----:B------:R-:W-:Y:S05]  /*1f70*/  @!P0 BRA `(.L_x_33) ;  /* 0x00000000002c8947 */ /* 0x000fea0003800000 */
[----:B------:R-:W-:-:S04]  /*1f80*/  UIADD3 UR6, UR44, UR41, URZ ;  /* 0x000000292c067290 */ /* 0x000fc8000fffe03f */
[----:B------:R-:W-:-:S04]  /*1f90*/  UIMAD.WIDE.U32 UR4, UR6, 0x24924925, URZ ;  /* 0x24924925060478a5 */ /* 0x000fc8000f8e003f */
[----:B------:R-:W-:-:S04]  /*1fa0*/  UIADD3 UR4, UR6, -UR5, URZ ;  /* 0x8000000506047290 */ /* 0x000fc8000fffe03f */
[----:B------:R-:W-:-:S04]  /*1fb0*/  ULEA.HI UR4, UR4, UR5, URZ, 0x1f ;  /* 0x0000000504047291 */ /* 0x000fc8000f8ff83f */
[----:B------:R-:W-:-:S04]  /*1fc0*/  USHF.R.U32.HI UR4, URZ, 0x2, UR4 ;  /* 0x000000023f047899 */ /* 0x000fc80008011604 */
[----:B------:R-:W-:-:S06]  /*1fd0*/  UIMAD UR4, UR4, -0x7, UR6 ;  /* 0xfffffff9040478a4 */ /* 0x000fcc000f8e0206 */
[----:B------:R-:W-:-:S04]  /*1fe0*/  IMAD.U32 R3, RZ, RZ, UR4 ;  /* 0x00000004ff037e24 */ /* 0x000fc8000f8e00ff */
[----:B------:R-:W-:-:S04]  /*1ff0*/  IMAD R0, R3, 0x8, R6 ;  /* 0x0000000803007824 */ /* 0x000fc800078e0206 */
[----:B------:R-:W-:-:S05]  /*2000*/  VIADD R0, R0, 0x38 ;  /* 0x0000003800007836 */ /* 0x000fca0000000000 */
[----:B------:R-:W-:-:S04]  /*2010*/  PRMT R0, R19, 0x654, R0 ;  /* 0x0000065413007816 */ /* 0x000fc80000000000 */
[----:B------:R0:W-:Y:S03]  /*2020*/  SYNCS.ARRIVE.TRANS64.RED.A1T0 RZ, [R0+URZ], RZ ;  /* 0x000000ff00ff79a7 */ /* 0x0001e6000810043f */
.L_x_33:
[----:B------:R-:W-:Y:S05]  /*2030*/  BSYNC B0 ;  /* 0x0000000000007941 */ /* 0x000fea0003800000 */
.L_x_32:
[----:B------:R-:W-:Y:S05]  /*2040*/  @P1 BRA `(.L_x_30) ;  /* 0x0000000000041947 */ /* 0x000fea0003800000 */
[----:B------:R-:W-:Y:S01]  /*2050*/  BPT.TRAP 0x1 ;  /* 0x000000040000795c */ /* 0x000fe20000300000 */
.L_x_30:
[----:B------:R-:W-:Y:S01]  /*2060*/  UISETP.GE.U32.AND UP1, UPT, UR43, 0x7, UPT ;  /* 0x000000072b00788c */ /* 0x000fe2000bf26070 */
[----:B------:R-:W-:Y:S01]  /*2070*/  IMAD.SHL.U32 R100, R100, 0x80, RZ ;  /* 0x0000008064647824 */ /* 0x000fe200078e00ff */
[----:B------:R-:W-:Y:S01]  /*2080*/  UIADD3 UR41, UR43, UR41, URZ ;  /* 0x000000292b297290 */ /* 0x000fe2000fffe03f */
[----:B------:R-:W-:Y:S01]  /*2090*/  SHF.R.S32.HI R11, RZ, 0x1f, R101 ;  /* 0x0000001fff0b7819 */ /* 0x000fe20000011465 */
[----:B------:R-:W-:Y:S01]  /*20a0*/  ULDC UR10, c[0x0][0x288] ;  /* 0x0000a200000a7ab9 */ /* 0x000fe20000000800 */
[----:B------:R-:W-:Y:S01]  /*20b0*/  IMAD.SHL.U32 R6, R103, 0x80, RZ ;  /* 0x0000008067067824 */ /* 0x000fe200078e00ff */
[C---:B------:R-:W-:Y:S01]  /*20c0*/  LOP3.LUT R8, R100.reuse, 0x6, R95, 0xf8, !PT ;  /* 0x0000000664087812 */ /* 0x040fe200078ef85f */
[----:B------:R-:W-:Y:S01]  /*20d0*/  UISETP.GT.U32.AND UP0, UPT, UR41, 0x6, UPT ;  /* 0x000000062900788c */ /* 0x000fe2000bf04070 */
[----:B------:R-:W-:Y:S01]  /*20e0*/  ISETP.GE.AND P0, PT, R100, UR10, PT ;  /* 0x0000000a64007c0c */ /* 0x000fe2000bf06270 */
[----:B------:R-:W-:Y:S01]  /*20f0*/  ULDC.64 UR6, c[0x0][0x5d0] ;  /* 0x0001740000067ab9 */ /* 0x000fe20000000a00 */
[----:B------:R-:W-:Y:S01]  /*2100*/  ULDC UR11, c[0x0][0x284] ;  /* 0x0000a100000b7ab9 */ /* 0x000fe20000000800 */
[----:B------:R-:W-:Y:S01]  /*2110*/  @UP1 UIMAD.WIDE.U32 UR4, UR41, 0x24924925, URZ ;  /* 0x24924925290418a5 */ /* 0x000fe2000f8e003f */
[----:B------:R-:W-:Y:S01]  /*2120*/  SHF.R.S32.HI R9, RZ, 0x1f, R8 ;  /* 0x0000001fff097819 */ /* 0x000fe20000011408 */
[----:B0-----:R-:W-:Y:S01]  /*2130*/  IMAD R0, R11, UR6, RZ ;  /* 0x000000060b007c24 */ /* 0x001fe2000f8e02ff */
[----:B------:R-:W-:Y:S01]  /*2140*/  UISETP.LT.U32.AND UP0, UPT, UR43, 0x7, UP0 ;  /* 0x000000072b00788c */ /* 0x000fe20008701070 */
[----:B------:R-:W-:Y:S01]  /*2150*/  ISETP.GE.OR P0, PT, R6, UR11, P0 ;  /* 0x0000000b06007c0c */ /* 0x000fe20008706670 */
[----:B------:R-:W-:Y:S01]  /*2160*/  @UP1 UIADD3 UR4, UR41, -UR5, URZ ;  /* 0x8000000529041290 */ /* 0x000fe2000fffe03f */
[C---:B------:R-:W-:Y:S01]  /*2170*/  IMAD R3, R101.reuse, UR7, R0 ;  /* 0x0000000765037c24 */ /* 0x040fe2000f8e0200 */
[----:B------:R-:W-:Y:S01]  /*2180*/  ULDC.64 UR8, c[0x0][0x5c8] ;  /* 0x0001720000087ab9 */ /* 0x000fe20000000a00 */
[----:B------:R-:W-:Y:S01]  /*2190*/  IMAD.WIDE.U32 R4, R101, UR6, R8 ;  /* 0x0000000665047c25 */ /* 0x000fe2000f8e0008 */
[----:B------:R-:W-:-:S02]  /*21a0*/  USEL UR6, URZ, 0x1, !UP0 ;  /* 0x000000013f067887 */ /* 0x000fc4000c000000 */
[----:B------:R-:W-:Y:S01]  /*21b0*/  @UP1 ULEA.HI UR4, UR4, UR5, URZ, 0x1f ;  /* 0x0000000504041291 */ /* 0x000fe2000f8ff83f */
[----:B------:R-:W-:Y:S01]  /*21c0*/  IMAD.WIDE R104, R103, 0x80, R88 ;  /* 0x0000008067687825 */ /* 0x000fe200078e0258 */
[----:B------:R-:W-:Y:S02]  /*21d0*/  ULOP3.LUT UR40, UR40, UR6, URZ, 0x3c, !UPT ;  /* 0x0000000628287292 */ /* 0x000fe4000f8e3c3f */
[----:B------:R-:W-:Y:S01]  /*21e0*/  @UP1 USHF.R.U32.HI UR4, URZ, 0x2, UR4 ;  /* 0x000000023f041899 */ /* 0x000fe20008011604 */
[----:B------:R-:W-:Y:S02]  /*21f0*/  IMAD.IADD R5, R5, 0x1, R3 ;  /* 0x0000000105057824 */ /* 0x000fe400078e0203 */
[----:B------:R-:W-:Y:S01]  /*2200*/  IMAD R3, R105, UR8, RZ ;  /* 0x0000000869037c24 */ /* 0x000fe2000f8e02ff */
[----:B------:R-:W-:Y:S01]  /*2210*/  @UP1 ULOP3.LUT UR40, UR40, 0x1, UR4, 0x78, !UPT ;  /* 0x0000000128281892 */ /* 0x000fe2000f8e7804 */
[----:B------:R-:W-:-:S04]  /*2220*/  IMAD.WIDE.U32 R106, R104, UR8, R4 ;  /* 0x00000008686a7c25 */ /* 0x000fc8000f8e0004 */
[----:B------:R-:W-:Y:S02]  /*2230*/  IMAD R7, R104, UR9, R3 ;  /* 0x0000000968077c24 */ /* 0x000fe4000f8e0203 */
[----:B------:R-:W-:Y:S01]  /*2240*/  IMAD.MOV.U32 R0, RZ, RZ, -0x1 ;  /* 0xffffffffff007424 */ /* 0x000fe200078e00ff */
[----:B------:R-:W-:Y:S06]  /*2250*/  @P0 BRA `(.L_x_34) ;  /* 0x00000040001c0947 */ /* 0x000fec0003800000 */
[----:B-----5:R-:W-:Y:S01]  /*2260*/  FSETP.NEU.AND P0, PT, R90, RZ, PT ;  /* 0x000000ff5a00720b */ /* 0x020fe20003f0d000 */
[----:B------:R-:W-:Y:S01]  /*2270*/  IMAD.IADD R4, R94, 0x1, -R100 ;  /* 0x000000015e047824 */ /* 0x000fe200078e0a64 */
[----:B------:R-:W-:Y:S01]  /*2280*/  BSSY B0, `(.L_x_34) ;  /* 0x0000404000007945 */ /* 0x000fe20003800000 */
[----:B------:R-:W-:Y:S02]  /*2290*/  IMAD.IADD R3, R99, 0x1, -R6 ;  /* 0x0000000163037824 */ /* 0x000fe400078e0a06 */
[----:B------:R-:W-:Y:S01]  /*22a0*/  IMAD.IADD R103, R107, 0x1, R7 ;  /* 0x000000016b677824 */ /* 0x000fe200078e0207 */
[----:B------:R-:W-:-:S04]  /*22b0*/  ISETP.GT.AND P2, PT, R4, RZ, PT ;  /* 0x000000ff0400720c */ /* 0x000fc80003f44270 */
[----:B------:R-:W-:-:S03]  /*22c0*/  ISETP.GT.AND P1, PT, R3, RZ, P2 ;  /* 0x000000ff0300720c */ /* 0x000fc60001724270 */
[----:B------:R-:W-:Y:S10]  /*22d0*/  @!P0 BRA `(.L_x_35) ;  /* 0x0000002c00288947 */ /* 0x000ff40003800000 */
[----:B------:R-:W0:Y:S01]  /*22e0*/  LDC.64 R110, c[0x0][0x5b8] ;  /* 0x00016e00ff6e7b82 */ /* 0x000e220000000a00 */
[----:B------:R-:W-:-:S07]  /*22f0*/  ULDC.64 UR4, c[0x0][0x5c0] ;  /* 0x0001700000047ab9 */ /* 0x000fce0000000a00 */
[----:B------:R-:W1:Y:S08]  /*2300*/  LDC.64 R112, c[0x0][0x5b0] ;  /* 0x00016c00ff707b82 */ /* 0x000e700000000a00 */
[----:B------:R-:W2:Y:S01]  /*2310*/  LDC.64 R114, c[0x0][0x5a8] ;  /* 0x00016a00ff727b82 */ /* 0x000ea20000000a00 */
[-C--:B0-----:R-:W-:Y:S02]  /*2320*/  IMAD R6, R11, R110.reuse, RZ ;  /* 0x0000006e0b067224 */ /* 0x081fe400078e02ff */
[----:B------:R-:W-:-:S04]  /*2330*/  IMAD.WIDE.U32 R108, R101, R110, R8 ;  /* 0x0000006e656c7225 */ /* 0x000fc800078e0008 */
[----:B------:R-:W-:Y:S02]  /*2340*/  IMAD R107, R101, R111, R6 ;  /* 0x0000006f656b7224 */ /* 0x000fe400078e0206 */
[-C--:B-1----:R-:W-:Y:S02]  /*2350*/  IMAD R5, R105, R112.reuse, RZ ;  /* 0x0000007069057224 */ /* 0x082fe400078e02ff */
[----:B------:R-:W-:Y:S02]  /*2360*/  IMAD.IADD R13, R109, 0x1, R107 ;  /* 0x000000016d0d7824 */ /* 0x000fe400078e026b */
[----:B------:R-:W-:Y:S02]  /*2370*/  IMAD.MOV.U32 R12, RZ, RZ, R108 ;  /* 0x000000ffff0c7224 */ /* 0x000fe400078e006c */
[C---:B------:R-:W-:Y:S02]  /*2380*/  IMAD R111, R104.reuse, R113, R5 ;  /* 0x00000071686f7224 */ /* 0x040fe400078e0205 */
[----:B------:R-:W-:-:S04]  /*2390*/  IMAD.WIDE.U32 R6, R104, R112, R12 ;  /* 0x0000007068067225 */ /* 0x000fc800078e000c */
[----:B------:R-:W-:Y:S01]  /*23a0*/  IMAD.IADD R5, R7, 0x1, R111 ;  /* 0x0000000107057824 */ /* 0x000fe200078e026f */
[----:B--2---:R-:W-:-:S04]  /*23b0*/  LEA R14, P0, R6, R114, 0x1 ;  /* 0x00000072060e7211 */ /* 0x004fc800078008ff */
[----:B------:R-:W-:-:S05]  /*23c0*/  LEA.HI.X R15, R6, R115, R5, 0x1, P0 ;  /* 0x00000073060f7211 */ /* 0x000fca00000f0c05 */
[----:B------:R0:W2:Y:S01]  /*23d0*/  @P1 LDG.E.LTC128B.U16 R5, desc[UR38][R14.64] ;  /* 0x000000260e051981 */ /* 0x0000a2000c1e1520 */
[----:B------:R-:W-:Y:S01]  /*23e0*/  LEA R10, P0, R106, UR4, 0x1 ;  /* 0x000000046a0a7c11 */ /* 0x000fe2000f8008ff */
[----:B------:R-:W-:Y:S01]  /*23f0*/  IMAD.WIDE.U32 R6, R104, R112, R8 ;  /* 0x0000007068067225 */ /* 0x000fe200078e0008 */
[----:B------:R-:W-:Y:S03]  /*2400*/  BSSY B1, `(.L_x_36) ;  /* 0x0000012000017945 */ /* 0x000fe60003800000 */
[----:B------:R-:W-:Y:S02]  /*2410*/  IMAD.IADD R7, R111, 0x1, R7 ;  /* 0x000000016f077824 */ /* 0x000fe400078e0207 */
[----:B------:R-:W-:Y:S01]  /*2420*/  IMAD.WIDE.U32 R20, R101, R110, R6 ;  /* 0x0000006e65147225 */ /* 0x000fe200078e0006 */
[----:B0-----:R-:W-:-:S03]  /*2430*/  SHF.L.U64.HI R15, R112, 0x3, R113 ;  /* 0x00000003700f7819 */ /* 0x001fc60000010271 */
[----:B------:R-:W-:Y:S01]  /*2440*/  IMAD.IADD R7, R107, 0x1, R21 ;  /* 0x000000016b077824 */ /* 0x000fe200078e0215 */
[----:B------:R-:W-:Y:S01]  /*2450*/  LEA R6, P4, R20, R114, 0x1 ;  /* 0x0000007214067211 */ /* 0x000fe200078808ff */
[----:B------:R-:W-:-:S03]  /*2460*/  IMAD.SHL.U32 R14, R112, 0x8, RZ ;  /* 0x00000008700e7824 */ /* 0x000fc600078e00ff */
[----:B------:R-:W-:Y:S01]  /*2470*/  LEA.HI.X R7, R20, R115, R7, 0x1, P4 ;  /* 0x0000007314077211 */ /* 0x000fe200020f0c07 */
[----:B--2---:R-:W-:-:S05]  /*2480*/  HADD2.F32 R11, -RZ, R5.H0_H0 ;  /* 0x20000005ff0b7230 */ /* 0x004fca0000004100 */
[----:B------:R-:W-:-:S04]  /*2490*/  FMUL R11, R11, R90 ;  /* 0x0000005a0b0b7220 */ /* 0x000fc80000400000 */
[----:B------:R-:W-:Y:S01]  /*24a0*/  FFMA R24, R24, R23, R11 ;  /* 0x0000001718187223 */ /* 0x000fe2000000000b */
[----:B------:R-:W-:Y:S02]  /*24b0*/  LEA.HI.X R11, R106, UR5, R103, 0x1, P0 ;  /* 0x000000056a0b7c11 */ /* 0x000fe400080f0c67 */
[----:B------:R-:W-:Y:S02]  /*24c0*/  ISETP.GT.AND P0, PT, R4, 0x1, PT ;  /* 0x000000010400780c */ /* 0x000fe40003f04270 */
[----:B------:R-:W-:Y:S02]  /*24d0*/  F2FP.F16.F32.PACK_AB R24, RZ, R24 ;  /* 0x00000018ff18723e */ /* 0x000fe400000000ff */
[----:B------:R-:W-:-:S03]  /*24e0*/  ISETP.GT.AND P3, PT, R3, RZ, P0 ;  /* 0x000000ff0300720c */ /* 0x000fc60000764270 */
[----:B------:R0:W-:Y:S10]  /*24f0*/  @P1 STG.E.U16 desc[UR38][R10.64], R24 ;  /* 0x000000180a001986 */ /* 0x0001f4000c101526 */
[----:B------:R-:W-:Y:S05]  /*2500*/  @!P3 BRA `(.L_x_37) ;  /* 0x000000000004b947 */ /* 0x000fea0003800000 */
[----:B------:R1:W5:Y:S02]  /*2510*/  LDG.E.LTC128B.U16 R5, desc[UR38][R6.64+0x2] ;  /* 0x0000022606057981 */ /* 0x000364000c1e1520 */
.L_x_37:
[----:B------:R-:W-:Y:S05]  /*2520*/  BSYNC B1 ;  /* 0x0000000000017941 */ /* 0x000fea0003800000 */
.L_x_36:
[----:B-----5:R-:W-:Y:S01]  /*2530*/  HADD2.F32 R103, -RZ, R5.H0_H0 ;  /* 0x20000005ff677230 */ /* 0x020fe20000004100 */
[----:B------:R-:W-:Y:S01]  /*2540*/  ISETP.GT.AND P2, PT, R3, 0x8, P2 ;  /* 0x000000080300780c */ /* 0x000fe20001744270 */
[----:B------:R-:W-:Y:S01]  /*2550*/  IMAD.WIDE.U32 R20, R104, R112, R14 ;  /* 0x0000007068147225 */ /* 0x000fe200078e000e */
[----:B0-----:R-:W-:-:S03]  /*2560*/  PRMT R24, R5, 0x7610, R24 ;  /* 0x0000761005187816 */ /* 0x001fc60000000018 */
[----:B------:R-:W-:Y:S01]  /*2570*/  FMUL R12, R103, R90 ;  /* 0x0000005a670c7220 */ /* 0x000fe20000400000 */
[----:B------:R-:W-:Y:S01]  /*2580*/  IMAD.IADD R111, R111, 0x1, R21 ;  /* 0x000000016f6f7824 */ /* 0x000fe200078e0215 */
[----:B------:R-:W-:Y:S02]  /*2590*/  IADD3 R108, P1, R108, R20, RZ ;  /* 0x000000146c6c7210 */ /* 0x000fe40007f3e0ff */
[----:B------:R-:W-:-:S03]  /*25a0*/  FFMA R12, R25, R23, R12 ;  /* 0x00000017190c7223 */ /* 0x000fc6000000000c */
[----:B------:R-:W-:Y:S01]  /*25b0*/  IMAD.X R13, R111, 0x1, R13, P1 ;  /* 0x000000016f0d7824 */ /* 0x000fe200008e060d */
[C---:B------:R-:W-:Y:S02]  /*25c0*/  LEA R14, P1, R108.reuse, R114, 0x1 ;  /* 0x000000726c0e7211 */ /* 0x040fe400078208ff */
[----:B------:R-:W-:Y:S02]  /*25d0*/  F2FP.F16.F32.PACK_AB R12, RZ, R12 ;  /* 0x0000000cff0c723e */ /* 0x000fe400000000ff */
[----:B------:R-:W-:Y:S02]  /*25e0*/  LEA.HI.X R15, R108, R115, R13, 0x1, P1 ;  /* 0x000000736c0f7211 */ /* 0x000fe400008f0c0d */
[----:B------:R-:W-:-:S05]  /*25f0*/  PRMT R21, R12, 0x7610, R21 ;  /* 0x000076100c157816 */ /* 0x000fca0000000015 */
[----:B------:R0:W-:Y:S04]  /*2600*/  @P3 STG.E.U16 desc[UR38][R10.64+0x2], R21 ;  /* 0x000002150a003986 */ /* 0x0001e8000c101526 */
[----:B------:R-:W2:Y:S01]  /*2610*/  @P2 LDG.E.LTC128B.U16 R24, desc[UR38][R14.64] ;  /* 0x000000260e182981 */ /* 0x000ea2000c1e1520 */
[----:B------:R-:W-:Y:S01]  /*2620*/  IADD3 R20, P1, R8, R20, RZ ;  /* 0x0000001408147210 */ /* 0x000fe20007f3e0ff */
[----:B------:R-:W-:Y:S01]  /*2630*/  BSSY B1, `(.L_x_38) ;  /* 0x0000011000017945 */ /* 0x000fe20003800000 */
[----:B------:R-:W-:Y:S02]  /*2640*/  SHF.L.U64.HI R13, R91, 0x1, R92 ;  /* 0x000000015b0d7819 */ /* 0x000fe4000001025c */
[----:B------:R-:W-:Y:S01]  /*2650*/  ISETP.GT.AND P0, PT, R3, 0x8, P0 ;  /* 0x000000080300780c */ /* 0x000fe20000704270 */
[----:B0-----:R-:W-:Y:S01]  /*2660*/  IMAD.X R21, R9, 0x1, R111, P1 ;  /* 0x0000000109157824 */ /* 0x001fe200008e066f */
[----:B------:R-:W-:Y:S01]  /*2670*/  LEA R12, P1, R91, R10, 0x1 ;  /* 0x0000000a5b0c7211 */ /* 0x000fe200078208ff */
[----:B------:R-:W-:-:S04]  /*2680*/  IMAD.WIDE.U32 R20, R101, R110, R20 ;  /* 0x0000006e65147225 */ /* 0x000fc800078e0014 */
[----:B------:R-:W-:Y:S01]  /*2690*/  IMAD.X R13, R13, 0x1, R11, P1 ;  /* 0x000000010d0d7824 */ /* 0x000fe200008e060b */
[----:B------:R-:W-:Y:S01]  /*26a0*/  LEA R8, P3, R20, R114, 0x1 ;  /* 0x0000007214087211 */ /* 0x000fe200078608ff */
[----:B------:R-:W-:-:S05]  /*26b0*/  IMAD.IADD R9, R107, 0x1, R21 ;  /* 0x000000016b097824 */ /* 0x000fca00078e0215 */
[----:B------:R-:W-:Y:S01]  /*26c0*/  LEA.HI.X R9, R20, R115, R9, 0x1, P3 ;  /* 0x0000007314097211 */ /* 0x000fe200018f0c09 */
[----:B--2---:R-:W-:-:S05]  /*26d0*/  HADD2.F32 R5, -RZ, R24.H0_H0 ;  /* 0x20000018ff057230 */ /* 0x004fca0000004100 */
[----:B------:R-:W-:-:S04]  /*26e0*/  FMUL R5, R5, R90 ;  /* 0x0000005a05057220 */ /* 0x000fc80000400000 */
[----:B------:R-:W-:-:S05]  /*26f0*/  FFMA R5, R26, R23, R5 ;  /* 0x000000171a057223 */ /* 0x000fca0000000005 */
[----:B------:R-:W-:-:S05]  /*2700*/  F2FP.F16.F32.PACK_AB R5, RZ, R5 ;  /* 0x00000005ff05723e */ /* 0x000fca00000000ff */
[----:B------:R0:W-:Y:S01]  /*2710*/  @P2 STG.E.U16 desc[UR38][R12.64], R5 ;  /* 0x000000050c002986 */ /* 0x0001e2000c101526 */
[----:B------:R-:W-:Y:S05]  /*2720*/  @!P0 BRA `(.L_x_39) ;  /* 0x0000000000048947 */ /* 0x000fea0003800000 */
[----:B------:R2:W5:Y:S02]  /*2730*/  LDG.E.LTC128B.U16 R24, desc[UR38][R8.64+0x2] ;  /* 0x0000022608187981 */ /* 0x000564000c1e1520 */
.L_x_39:
[----:B------:R-:W-:Y:S05]  /*2740*/  BSYNC B1 ;  /* 0x0000000000017941 */ /* 0x000fea0003800000 */
.L_x_38:
[----:B0----5:R-:W-:Y:S01]  /*2750*/  HADD2.F32 R5, -RZ, R24.H0_H0 ;  /* 0x20000018ff057230 */ /* 0x021fe20000004100 */
[----:B------:R-:W-:Y:S01]  /*2760*/  ISETP.GT.AND P1, PT, R4, 0x8, PT ;  /* 0x000000080400780c */ /* 0x000fe20003f24270 */
[----:B------:R-:W-:Y:S03]  /*2770*/  BSSY B1, `(.L_x_40) ;  /* 0x0000008000017945 */ /* 0x000fe60003800000 */
[----:B------:R-:W-:Y:S01]  /*2780*/  FMUL R14, R5, R90 ;  /* 0x0000005a050e7220 */ /* 0x000fe20000400000 */
[----:B------:R-:W-:-:S03]  /*2790*/  ISETP.GT.AND P2, PT, R3, RZ, P1 ;  /* 0x000000ff0300720c */ /* 0x000fc60000f44270 */
[----:B------:R-:W-:-:S05]  /*27a0*/  FFMA R14, R27, R23, R14 ;  /* 0x000000171b0e7223 */ /* 0x000fca000000000e */
[----:B------:R-:W-:-:S05]  /*27b0*/  F2FP.F16.F32.PACK_AB R14, RZ, R14 ;  /* 0x0000000eff0e723e */ /* 0x000fca00000000ff */
[----:B------:R0:W-:Y:S01]  /*27c0*/  @P0 STG.E.U16 desc[UR38][R12.64+0x2], R14 ;  /* 0x0000020e0c000986 */ /* 0x0001e2000c101526 */
[----:B------:R-:W-:Y:S05]  /*27d0*/  @!P2 BRA `(.L_x_41) ;  /* 0x000000000004a947 */ /* 0x000fea0003800000 */
[----:B------:R3:W5:Y:S02]  /*27e0*/  LDG.E.LTC128B.U16 R24, desc[UR38][R6.64+0x10] ;  /* 0x0000102606187981 */ /* 0x000764000c1e1520 */
.L_x_41:
[----:B------:R-:W-:Y:S05]  /*27f0*/  BSYNC B1 ;  /* 0x0000000000017941 */ /* 0x000fea0003800000 */
.L_x_40:
[----:B-----5:R-:W-:Y:S01]  /*2800*/  HADD2.F32 R5, -RZ, R24.H0_H0 ;  /* 0x20000018ff057230 */ /* 0x020fe20000004100 */
        /* <DEDUP_REMOVED lines=9> */
.L_x_43:
[----:B------:R-:W-:Y:S05]  /*28a0*/  BSYNC B1 ;  /* 0x0000000000017941 */ /* 0x000fea0003800000 */
.L_x_42:
[----:B----45:R-:W-:Y:S01]  /*28b0*/  HADD2.F32 R5, -RZ, R24.H0_H0 ;  /* 0x20000018ff057230 */ /* 0x030fe20000004100 */
[----:B------:R-:W-:Y:S01]  /*28c0*/  ISETP.GT.AND P1, PT, R3, 0x8, P1 ;  /* 0x000000080300780c */ /* 0x000fe20000f24270 */
[----:B------:R-:W-:Y:S03]  /*28d0*/  BSSY B1, `(.L_x_44) ;  /* 0x0000007000017945 */ /* 0x000fe60003800000 */
[----:B0-----:R-:W-:-:S04]  /*28e0*/  FMUL R14, R5, R90 ;  /* 0x0000005a050e7220 */ /* 0x001fc80000400000 */
[----:B------:R-:W-:-:S05]  /*28f0*/  FFMA R14, R29, R23, R14 ;  /* 0x000000171d0e7223 */ /* 0x000fca000000000e */
[----:B------:R-:W-:-:S05]  /*2900*/  F2FP.F16.F32.PACK_AB R14, RZ, R14 ;  /* 0x0000000eff0e723e */ /* 0x000fca00000000ff */
[----:B------:R0:W-:Y:S01]  /*2910*/  @P3 STG.E.U16 desc[UR38][R10.64+0x12], R14 ;  /* 0x0000120e0a003986 */ /* 0x0001e2000c101526 */
[----:B------:R-:W-:Y:S05]  /*2920*/  @!P1 BRA `(.L_x_45) ;  /* 0x0000000000049947 */ /* 0x000fea0003800000 */
[----:B------:R4:W5:Y:S02]  /*2930*/  LDG.E.LTC128B.U16 R24, desc[UR38][R8.64+0x10] ;  /* 0x0000102608187981 */ /* 0x000964000c1e1520 */
.L_x_45:
[----:B------:R-:W-:Y:S05]  /*2940*/  BSYNC B1 ;  /* 0x0000000000017941 */ /* 0x000fea0003800000 */
.L_x_44:
[----:B-----5:R-:W-:Y:S01]  /*2950*/  HADD2.F32 R5, -RZ, R24.H0_H0 ;  /* 0x20000018ff057230 */ /* 0x020fe20000004100 */
[----:B------:R-:W-:Y:S01]  /*2960*/  ISETP.GT.AND P0, PT, R3, 0x8, P0 ;  /* 0x000000080300780c */ /* 0x000fe20000704270 */
[----:B------:R-:W-:Y:S03]  /*2970*/  BSSY B1, `(.L_x_46) ;  /* 0x0000007000017945 */ /* 0x000fe60003800000 */
[----:B------:R-:W-:-:S04]  /*2980*/  FMUL R5, R5, R90 ;  /* 0x0000005a05057220 */ /* 0x000fc80000400000 */
[----:B------:R-:W-:-:S05]  /*2990*/  FFMA R5, R30, R23, R5 ;  /* 0x000000171e057223 */ /* 0x000fca0000000005 */
[----:B------:R-:W-:-:S05]  /*29a0*/  F2FP.F16.F32.PACK_AB R5, RZ, R5 ;  /* 0x00000005ff05723e */ /* 0x000fca00000000ff */
[----:B------:R0:W-:Y:S01]  /*29b0*/  @P1 STG.E.U16 desc[UR38][R12.64+0x10], R5 ;  /* 0x000010050c001986 */ /* 0x0001e2000c101526 */
[----:B------:R-:W-:Y:S05]  /*29c0*/  @!P0 BRA `(.L_x_47) ;  /* 0x0000000000048947 */ /* 0x000fea0003800000 */
[----:B------:R0:W5:Y:S02]  /*29d0*/  LDG.E.LTC128B.U16 R24, desc[UR38][R8.64+0x12] ;  /* 0x0000122608187981 */ /* 0x000164000c1e1520 */
.L_x_47:
[----:B------:R-:W-:Y:S05]  /*29e0*/  BSYNC B1 ;  /* 0x0000000000017941 */ /* 0x000fea0003800000 */
.L_x_46:
        /* <DEDUP_REMOVED lines=10> */
.L_x_49:
[----:B------:R-:W-:Y:S05]  /*2a90*/  BSYNC B1 ;  /* 0x0000000000017941 */ /* 0x000fea0003800000 */
.L_x_48:
        /* <DEDUP_REMOVED lines=10> */
.L_x_51:
[----:B------:R-:W-:Y:S05]  /*2b40*/  BSYNC B1 ;  /* 0x0000000000017941 */ /* 0x000fea0003800000 */
.L_x_50:
[----:B0----5:R-:W-:Y:S01]  /*2b50*/  HADD2.F32 R5, -RZ, R24.H0_H0 ;  /* 0x20000018ff057230 */ /* 0x021fe20000004100 */
        /* <DEDUP_REMOVED lines=8> */
.L_x_53:
[----:B------:R-:W-:Y:S05]  /*2be0*/  BSYNC B1 ;  /* 0x0000000000017941 */ /* 0x000fea0003800000 */
.L_x_52:
        /* <DEDUP_REMOVED lines=9> */
.L_x_55:
[----:B------:R-:W-:Y:S05]  /*2c80*/  BSYNC B1 ;  /* 0x0000000000017941 */ /* 0x000fea0003800000 */
.L_x_54:
        /* <DEDUP_REMOVED lines=10> */
.L_x_57:
[----:B------:R-:W-:Y:S05]  /*2d30*/  BSYNC B1 ;  /* 0x0000000000017941 */ /* 0x000fea0003800000 */
.L_x_56:
        /* <DEDUP_REMOVED lines=10> */
.L_x_59:
[----:B------:R-:W-:Y:S05]  /*2de0*/  BSYNC B1 ;  /* 0x0000000000017941 */ /* 0x000fea0003800000 */
.L_x_58:
        /* <DEDUP_REMOVED lines=9> */
.L_x_61:
[----:B------:R-:W-:Y:S05]  /*2e80*/  BSYNC B1 ;  /* 0x0000000000017941 */ /* 0x000fea0003800000 */
.L_x_60:
        /* <DEDUP_REMOVED lines=9> */
.L_x_63:
[----:B------:R-:W-:Y:S05]  /*2f20*/  BSYNC B1 ;  /* 0x0000000000017941 */ /* 0x000fea0003800000 */
.L_x_62:
        /* <DEDUP_REMOVED lines=10> */
.L_x_65:
[----:B------:R-:W-:Y:S05]  /*2fd0*/  BSYNC B1 ;  /* 0x0000000000017941 */ /* 0x000fea0003800000 */
.L_x_64:
        /* <DEDUP_REMOVED lines=10> */
.L_x_67:
[----:B------:R-:W-:Y:S05]  /*3080*/  BSYNC B1 ;  /* 0x0000000000017941 */ /* 0x000fea0003800000 */
.L_x_66:
        /* <DEDUP_REMOVED lines=9> */
.L_x_69:
[----:B------:R-:W-:Y:S05]  /*3120*/  BSYNC B1 ;  /* 0x0000000000017941 */ /* 0x000fea0003800000 */
.L_x_68:
        /* <DEDUP_REMOVED lines=9> */
.L_x_71:
[----:B------:R-:W-:Y:S05]  /*31c0*/  BSYNC B1 ;  /* 0x0000000000017941 */ /* 0x000fea0003800000 */
.L_x_70:
        /* <DEDUP_REMOVED lines=10> */
.L_x_73:
[----:B------:R-:W-:Y:S05]  /*3270*/  BSYNC B1 ;  /* 0x0000000000017941 */ /* 0x000fea0003800000 */
.L_x_72:
        /* <DEDUP_REMOVED lines=10> */
.L_x_75:
[----:B------:R-:W-:Y:S05]  /*3320*/  BSYNC B1 ;  /* 0x0000000000017941 */ /* 0x000fea0003800000 */
.L_x_74:
        /* <DEDUP_REMOVED lines=9> */
.L_x_77:
[----:B------:R-:W-:Y:S05]  /*33c0*/  BSYNC B1 ;  /* 0x0000000000017941 */ /* 0x000fea0003800000 */
.L_x_76:
        /* <DEDUP_REMOVED lines=9> */
.L_x_79:
[----:B------:R-:W-:Y:S05]  /*3460*/  BSYNC B1 ;  /* 0x0000000000017941 */ /* 0x000fea0003800000 */
.L_x_78:
        /* <DEDUP_REMOVED lines=10> */
.L_x_81:
[----:B------:R-:W-:Y:S05]  /*3510*/  BSYNC B1 ;  /* 0x0000000000017941 */ /* 0x000fea0003800000 */
.L_x_80:
        /* <DEDUP_REMOVED lines=10> */
.L_x_83:
[----:B------:R-:W-:Y:S05]  /*35c0*/  BSYNC B1 ;  /* 0x0000000000017941 */ /* 0x000fea0003800000 */
.L_x_82:
        /* <DEDUP_REMOVED lines=9> */
.L_x_85:
[----:B------:R-:W-:Y:S05]  /*3660*/  BSYNC B1 ;  /* 0x0000000000017941 */ /* 0x000fea0003800000 */
.L_x_84:
        /* <DEDUP_REMOVED lines=9> */
.L_x_87:
[----:B------:R-:W-:Y:S05]  /*3700*/  BSYNC B1 ;  /* 0x0000000000017941 */ /* 0x000fea0003800000 */
.L_x_86:
        /* <DEDUP_REMOVED lines=10> */
.L_x_89:
[----:B------:R-:W-:Y:S05]  /*37b0*/  BSYNC B1 ;  /* 0x0000000000017941 */ /* 0x000fea0003800000 */
.L_x_88:
        /* <DEDUP_REMOVED lines=10> */
.L_x_91:
[----:B------:R-:W-:Y:S05]  /*3860*/  BSYNC B1 ;  /* 0x0000000000017941 */ /* 0x000fea0003800000 */
.L_x_90:
        /* <DEDUP_REMOVED lines=9> */
.L_x_93:
[----:B------:R-:W-:Y:S05]  /*3900*/  BSYNC B1 ;  /* 0x0000000000017941 */ /* 0x000fea0003800000 */
.L_x_92:
        /* <DEDUP_REMOVED lines=9> */
.L_x_95:
[----:B------:R-:W-:Y:S05]  /*39a0*/  BSYNC B1 ;  /* 0x0000000000017941 */ /* 0x000fea0003800000 */
.L_x_94:
        /* <DEDUP_REMOVED lines=10> */
.L_x_97:
[----:B------:R-:W-:Y:S05]  /*3a50*/  BSYNC B1 ;  /* 0x0000000000017941 */ /* 0x000fea0003800000 */
.L_x_96:
        /* <DEDUP_REMOVED lines=10> */
.L_x_99:
[----:B------:R-:W-:Y:S05]  /*3b00*/  BSYNC B1 ;  /* 0x0000000000017941 */ /* 0x000fea0003800000 */
.L_x_98:
        /* <DEDUP_REMOVED lines=9> */
.L_x_101:
[----:B------:R-:W-:Y:S05]  /*3ba0*/  BSYNC B1 ;  /* 0x0000000000017941 */ /* 0x000fea0003800000 */
.L_x_100:
        /* <DEDUP_REMOVED lines=9> */
.L_x_103:
[----:B------:R-:W-:Y:S05]  /*3c40*/  BSYNC B1 ;  /* 0x0000000000017941 */ /* 0x000fea0003800000 */
.L_x_102:
        /* <DEDUP_REMOVED lines=10> */
.L_x_105:
[----:B------:R-:W-:Y:S05]  /*3cf0*/  BSYNC B1 ;  /* 0x0000000000017941 */ /* 0x000fea0003800000 */
.L_x_104:
        /* <DEDUP_REMOVED lines=10> */
.L_x_107:
[----:B------:R-:W-:Y:S05]  /*3da0*/  BSYNC B1 ;  /* 0x0000000000017941 */ /* 0x000fea0003800000 */
.L_x_106:
        /* <DEDUP_REMOVED lines=9> */
.L_x_109:
[----:B------:R-:W-:Y:S05]  /*3e40*/  BSYNC B1 ;  /* 0x0000000000017941 */ /* 0x000fea0003800000 */
.L_x_108:
        /* <DEDUP_REMOVED lines=9> */
.L_x_111:
[----:B------:R-:W-:Y:S05]  /*3ee0*/  BSYNC B1 ;  /* 0x0000000000017941 */ /* 0x000fea0003800000 */
.L_x_110:
        /* <DEDUP_REMOVED lines=10> */
.L_x_113:
[----:B------:R-:W-:Y:S05]  /*3f90*/  BSYNC B1 ;  /* 0x0000000000017941 */ /* 0x000fea0003800000 */
.L_x_112:
        /* <DEDUP_REMOVED lines=10> */
.L_x_115:
[----:B------:R-:W-:Y:S05]  /*4040*/  BSYNC B1 ;  /* 0x0000000000017941 */ /* 0x000fea0003800000 */
.L_x_114:
        /* <DEDUP_REMOVED lines=9> */
.L_x_117:
[----:B------:R-:W-:Y:S05]  /*40e0*/  BSYNC B1 ;  /* 0x0000000000017941 */ /* 0x000fea0003800000 */
.L_x_116:
        /* <DEDUP_REMOVED lines=9> */
.L_x_119:
[----:B------:R-:W-:Y:S05]  /*4180*/  BSYNC B1 ;  /* 0x0000000000017941 */ /* 0x000fea0003800000 */
.L_x_118:
        /* <DEDUP_REMOVED lines=10> */
.L_x_121:
[----:B------:R-:W-:Y:S05]  /*4230*/  BSYNC B1 ;  /* 0x0000000000017941 */ /* 0x000fea0003800000 */
.L_x_120:
        /* <DEDUP_REMOVED lines=10> */
.L_x_123:
[----:B------:R-:W-:Y:S05]  /*42e0*/  BSYNC B1 ;  /* 0x0000000000017941 */ /* 0x000fea0003800000 */
.L_x_122:
        /* <DEDUP_REMOVED lines=9> */
.L_x_125:
[----:B------:R-:W-:Y:S05]  /*4380*/  BSYNC B1 ;  /* 0x0000000000017941 */ /* 0x000fea0003800000 */
.L_x_124:
        /* <DEDUP_REMOVED lines=9> */
.L_x_127:
[----:B------:R-:W-:Y:S05]  /*4420*/  BSYNC B1 ;  /* 0x0000000000017941 */ /* 0x000fea0003800000 */
.L_x_126:
        /* <DEDUP_REMOVED lines=10> */
.L_x_129:
[----:B------:R-:W-:Y:S05]  /*44d0*/  BSYNC B1 ;  /* 0x0000000000017941 */ /* 0x000fea0003800000 */
.L_x_128:
        /* <DEDUP_REMOVED lines=10> */
.L_x_131:
[----:B------:R-:W-:Y:S05]  /*4580*/  BSYNC B1 ;  /* 0x0000000000017941 */ /* 0x000fea0003800000 */
.L_x_130:
        /* <DEDUP_REMOVED lines=9> */
.L_x_133:
[----:B------:R-:W-:Y:S05]  /*4620*/  BSYNC B1 ;  /* 0x0000000000017941 */ /* 0x000fea0003800000 */
.L_x_132:
        /* <DEDUP_REMOVED lines=9> */
.L_x_135:
[----:B------:R-:W-:Y:S05]  /*46c0*/  BSYNC B1 ;  /* 0x0000000000017941 */ /* 0x000fea0003800000 */
.L_x_134:
        /* <DEDUP_REMOVED lines=10> */
.L_x_137:
[----:B------:R-:W-:Y:S05]  /*4770*/  BSYNC B1 ;  /* 0x0000000000017941 */ /* 0x000fea0003800000 */
.L_x_136:
        /* <DEDUP_REMOVED lines=10> */
.L_x_139:
[----:B------:R-:W-:Y:S05]  /*4820*/  BSYNC B1 ;  /* 0x0000000000017941 */ /* 0x000fea0003800000 */
.L_x_138:
        /* <DEDUP_REMOVED lines=9> */
.L_x_141:
[----:B------:R-:W-:Y:S05]  /*48c0*/  BSYNC B1 ;  /* 0x0000000000017941 */ /* 0x000fea0003800000 */
.L_x_140:
        /* <DEDUP_REMOVED lines=9> */
.L_x_143:
[----:B------:R-:W-:Y:S05]  /*4960*/  BSYNC B1 ;  /* 0x0000000000017941 */ /* 0x000fea0003800000 */
.L_x_142:
        /* <DEDUP_REMOVED lines=10> */
.L_x_145:
[----:B------:R-:W-:Y:S05]  /*4a10*/  BSYNC B1 ;  /* 0x0000000000017941 */ /* 0x000fea0003800000 */
.L_x_144:
        /* <DEDUP_REMOVED lines=10> */
.L_x_147:
[----:B------:R-:W-:Y:S05]  /*4ac0*/  BSYNC B1 ;  /* 0x0000000000017941 */ /* 0x000fea0003800000 */
.L_x_146:
        /* <DEDUP_REMOVED lines=9> */
.L_x_149:
[----:B------:R-:W-:Y:S05]  /*4b60*/  BSYNC B1 ;  /* 0x0000000000017941 */ /* 0x000fea0003800000 */
.L_x_148:
        /* <DEDUP_REMOVED lines=9> */
.L_x_151:
[----:B------:R-:W-:Y:S05]  /*4c00*/  BSYNC B1 ;  /* 0x0000000000017941 */ /* 0x000fea0003800000 */
.L_x_150:
        /* <DEDUP_REMOVED lines=10> */
.L_x_153:
[----:B------:R-:W-:Y:S05]  /*4cb0*/  BSYNC B1 ;  /* 0x0000000000017941 */ /* 0x000fea0003800000 */
.L_x_152:
[----:B-----5:R-:W-:Y:S01]  /*4cc0*/  HADD2.F32 R5, -RZ, R24.H0_H0 ;  /* 0x20000018ff057230 */ /* 0x020fe20000004100 */
[----:B------:R-:W-:Y:S01]  /*4cd0*/  ISETP.GT.AND P0, PT, R4, 0x79, PT ;  /* 0x000000790400780c */ /* 0x000fe20003f04270 */
[----:B------:R-:W-:Y:S01]  /*4ce0*/  @P2 IMAD.MOV.U32 R4, RZ, RZ, R10 ;  /* 0x000000ffff042224 */ /* 0x000fe200078e000a */
[----:B------:R-:W-:Y:S02]  /*4cf0*/  BSSY B1, `(.L_x_154) ;  /* 0x000000a000017945 */ /* 0x000fe40003800000 */
[----:B------:R-:W-:Y:S01]  /*4d00*/  FMUL R5, R5, R90 ;  /* 0x0000005a05057220 */ /* 0x000fe20000400000 */
[----:B------:R-:W-:-:S03]  /*4d10*/  ISETP.GT.AND P3, PT, R3, RZ, P0 ;  /* 0x000000ff0300720c */ /* 0x000fc60000764270 */
[----:B------:R-:W-:-:S05]  /*4d20*/  FFMA R5, R84, R23, R5 ;  /* 0x0000001754057223 */ /* 0x000fca0000000005 */
[----:B------:R-:W-:-:S04]  /*4d30*/  F2FP.F16.F32.PACK_AB R5, RZ, R5 ;  /* 0x00000005ff05723e */ /* 0x000fc800000000ff */
[----:B0-----:R-:W-:Y:S01]  /*4d40*/  PRMT R14, R5, 0x7610, R14 ;  /* 0x00007610050e7816 */ /* 0x001fe2000000000e */
[----:B------:R-:W-:-:S05]  /*4d50*/  @P2 IMAD.MOV.U32 R5, RZ, RZ, R11 ;  /* 0x000000ffff052224 */ /* 0x000fca00078e000b */
[----:B------:R0:W-:Y:S01]  /*4d60*/  @P2 STG.E.U16 desc[UR38][R4.64+0xf0], R14 ;  /* 0x0000f00e04002986 */ /* 0x0001e2000c101526 */
[----:B------:R-:W-:Y:S05]  /*4d70*/  @!P3 BRA `(.L_x_155) ;  /* 0x000000000004b947 */ /* 0x000fea0003800000 */
[----:B------:R0:W5:Y:S02]  /*4d80*/  LDG.E.LTC128B.U16 R24, desc[UR38][R6.64+0xf2] ;  /* 0x0000f22606187981 */ /* 0x000164000c1e1520 */
.L_x_155:
[----:B------:R-:W-:Y:S05]  /*4d90*/  BSYNC B1 ;  /* 0x0000000000017941 */ /* 0x000fea0003800000 */
.L_x_154:
        /* <DEDUP_REMOVED lines=9> */
.L_x_157:
[----:B------:R-:W-:Y:S05]  /*4e30*/  BSYNC B1 ;  /* 0x0000000000017941 */ /* 0x000fea0003800000 */
.L_x_156:
[----:B-----5:R-:W-:Y:S01]  /*4e40*/  HADD2.F32 R5, -RZ, R24.H0_H0 ;  /* 0x20000018ff057230 */ /* 0x020fe20000004100 */
[----:B------:R-:W-:Y:S01]  /*4e50*/  ISETP.GT.AND P0, PT, R3, 0x8, P0 ;  /* 0x000000080300780c */ /* 0x000fe20000704270 */
[----:B0-----:R-:W-:Y:S01]  /*4e60*/  @P1 IMAD.MOV.U32 R4, RZ, RZ, R12 ;  /* 0x000000ffff041224 */ /* 0x001fe200078e000c */
[----:B------:R-:W-:Y:S02]  /*4e70*/  BSSY B1, `(.L_x_158) ;  /* 0x0000009000017945 */ /* 0x000fe40003800000 */
[----:B------:R-:W-:-:S04]  /*4e80*/  FMUL R5, R5, R90 ;  /* 0x0000005a05057220 */ /* 0x000fc80000400000 */
[----:B------:R-:W-:-:S05]  /*4e90*/  FFMA R5, R86, R23, R5 ;  /* 0x0000001756057223 */ /* 0x000fca0000000005 */
[----:B------:R-:W-:-:S04]  /*4ea0*/  F2FP.F16.F32.PACK_AB R5, RZ, R5 ;  /* 0x00000005ff05723e */ /* 0x000fc800000000ff */
[----:B-1-3--:R-:W-:Y:S01]  /*4eb0*/  PRMT R6, R5, 0x7610, R6 ;  /* 0x0000761005067816 */ /* 0x00afe20000000006 */
[----:B------:R-:W-:-:S05]  /*4ec0*/  @P1 IMAD.MOV.U32 R5, RZ, RZ, R13 ;  /* 0x000000ffff051224 */ /* 0x000fca00078e000d */
[----:B------:R0:W-:Y:S01]  /*4ed0*/  @P1 STG.E.U16 desc[UR38][R4.64+0xf0], R6 ;  /* 0x0000f00604001986 */ /* 0x0001e2000c101526 */
[----:B------:R-:W-:Y:S05]  /*4ee0*/  @!P0 BRA `(.L_x_159) ;  /* 0x0000000000048947 */ /* 0x000fea0003800000 */
[----:B------:R1:W5:Y:S02]  /*4ef0*/  LDG.E.LTC128B.U16 R24, desc[UR38][R8.64+0xf2] ;  /* 0x0000f22608187981 */ /* 0x000364000c1e1520 */
.L_x_159:
[----:B------:R-:W-:Y:S05]  /*4f00*/  BSYNC B1 ;  /* 0x0000000000017941 */ /* 0x000fea0003800000 */
.L_x_158:
[----:B------:R-:W-:Y:S05]  /*4f10*/  @!P0 BRA `(.L_x_160) ;  /* 0x0000001000e88947 */ /* 0x000fea0003800000 */
[----:B-----5:R-:W-:-:S05]  /*4f20*/  HADD2.F32 R3, -RZ, R24.H0_H0 ;  /* 0x20000018ff037230 */ /* 0x020fca0000004100 */
[----:B0-----:R-:W-:-:S04]  /*4f30*/  FMUL R4, R3, R90 ;  /* 0x0000005a03047220 */ /* 0x001fc80000400000 */
[----:B------:R-:W-:-:S05]  /*4f40*/  FFMA R4, R87, R23, R4 ;  /* 0x0000001757047223 */ /* 0x000fca0000000004 */
[----:B------:R-:W-:-:S05]  /*4f50*/  F2FP.F16.F32.PACK_AB R4, RZ, R4 ;  /* 0x00000004ff04723e */ /* 0x000fca00000000ff */
[----:B------:R3:W-:Y:S01]  /*4f60*/  STG.E.U16 desc[UR38][R12.64+0xf2], R4 ;  /* 0x0000f2040c007986 */ /* 0x0007e2000c101526 */
[----:B------:R-:W-:Y:S05]  /*4f70*/  BRA `(.L_x_160) ;  /* 0x0000001000d07947 */ /* 0x000fea0003800000 */
.L_x_35:
[----:B------:R-:W-:Y:S01]  /*4f80*/  ISETP.GT.AND P3, PT, R4, 0x1, PT ;  /* 0x000000010400780c */ /* 0x000fe20003f64270 */
[----:B------:R-:W-:Y:S01]  /*4f90*/  ULDC.64 UR4, c[0x0][0x5c0] ;  /* 0x0001700000047ab9 */ /* 0x000fe20000000a00 */
[-C--:B------:R-:W-:Y:S01]  /*4fa0*/  FMUL R24, R24, R23.reuse ;  /* 0x0000001718187220 */ /* 0x080fe20000400000 */
[----:B------:R-:W-:Y:S01]  /*4fb0*/  LEA R6, P4, R106, UR4, 0x1 ;  /* 0x000000046a067c11 */ /* 0x000fe2000f8808ff */
[-C--:B------:R-:W-:Y:S01]  /*4fc0*/  FMUL R25, R25, R23.reuse ;  /* 0x0000001719197220 */ /* 0x080fe20000400000 */
[----:B------:R-:W-:Y:S01]  /*4fd0*/  ISETP.GT.AND P0, PT, R3, RZ, P3 ;  /* 0x000000ff0300720c */ /* 0x000fe20001f04270 */
[-C--:B------:R-:W-:Y:S01]  /*4fe0*/  FMUL R26, R26, R23.reuse ;  /* 0x000000171a1a7220 */ /* 0x080fe20000400000 */
[----:B------:R-:W-:Y:S01]  /*4ff0*/  F2FP.F16.F32.PACK_AB R24, RZ, R24 ;  /* 0x00000018ff18723e */ /* 0x000fe200000000ff */
[-C--:B------:R-:W-:Y:S01]  /*5000*/  FMUL R27, R27, R23.reuse ;  /* 0x000000171b1b7220 */ /* 0x080fe20000400000 */
[----:B------:R-:W-:Y:S01]  /*5010*/  LEA.HI.X R7, R106, UR5, R103, 0x1, P4 ;  /* 0x000000056a077c11 */ /* 0x000fe2000a0f0c67 */
[----:B------:R-:W-:Y:S01]  /*5020*/  FMUL R28, R28, R23 ;  /* 0x000000171c1c7220 */ /* 0x000fe20000400000 */
[----:B------:R-:W-:Y:S01]  /*5030*/  F2FP.F16.F32.PACK_AB R25, RZ, R25 ;  /* 0x00000019ff19723e */ /* 0x000fe200000000ff */
[-C--:B------:R-:W-:Y:S01]  /*5040*/  FMUL R29, R29, R23.reuse ;  /* 0x000000171d1d7220 */ /* 0x080fe20000400000 */
[----:B------:R-:W-:Y:S01]  /*5050*/  ISETP.GT.AND P2, PT, R3, 0x8, P2 ;  /* 0x000000080300780c */ /* 0x000fe20001744270 */
[----:B------:R-:W-:Y:S01]  /*5060*/  @P1 STG.E.U16 desc[UR38][R6.64], R24 ;  /* 0x0000001806001986 */ /* 0x000fe2000c101526 */
[----:B------:R-:W-:Y:S01]  /*5070*/  ISETP.GT.AND P1, PT, R4, 0x8, PT ;  /* 0x000000080400780c */ /* 0x000fe20003f24270 */
[-C--:B------:R-:W-:Y:S01]  /*5080*/  FMUL R30, R30, R23.reuse ;  /* 0x000000171e1e7220 */ /* 0x080fe20000400000 */
[C---:B------:R-:W-:Y:S01]  /*5090*/  SHF.L.U64.HI R5, R91.reuse, 0x1, R92 ;  /* 0x000000015b057819 */ /* 0x040fe2000001025c */
[----:B------:R-:W-:Y:S01]  /*50a0*/  @P0 STG.E.U16 desc[UR38][R6.64+0x2], R25 ;  /* 0x0000021906000986 */ /* 0x000fe2000c101526 */
[----:B------:R-:W-:Y:S01]  /*50b0*/  LEA R8, P5, R91, R6, 0x1 ;  /* 0x000000065b087211 */ /* 0x000fe200078a08ff */
[-C--:B------:R-:W-:Y:S01]  /*50c0*/  FMUL R31, R31, R23.reuse ;  /* 0x000000171f1f7220 */ /* 0x080fe20000400000 */
[----:B------:R-:W-:Y:S01]  /*50d0*/  ISETP.GT.AND P3, PT, R3, 0x8, P3 ;  /* 0x000000080300780c */ /* 0x000fe20001f64270 */
[-C--:B------:R-:W-:Y:S01]  /*50e0*/  FMUL R32, R32, R23.reuse ;  /* 0x0000001720207220 */ /* 0x080fe20000400000 */
[----:B------:R-:W-:Y:S01]  /*50f0*/  ISETP.GT.AND P0, PT, R4, 0x9, PT ;  /* 0x000000090400780c */ /* 0x000fe20003f04270 */
[----:B------:R-:W-:Y:S01]  /*5100*/  IMAD.X R9, R5, 0x1, R7, P5 ;  /* 0x0000000105097824 */ /* 0x000fe200028e0607 */
[----:B------:R-:W-:Y:S01]  /*5110*/  ISETP.GT.AND P4, PT, R3, RZ, P1 ;  /* 0x000000ff0300720c */ /* 0x000fe20000f84270 */
[-C--:B------:R-:W-:Y:S01]  /*5120*/  FMUL R33, R33, R23.reuse ;  /* 0x0000001721217220 */ /* 0x080fe20000400000 */
[----:B------:R-:W-:Y:S01]  /*5130*/  F2FP.F16.F32.PACK_AB R26, RZ, R26 ;  /* 0x0000001aff1a723e */ /* 0x000fe200000000ff */
[-C--:B------:R-:W-:Y:S01]  /*5140*/  FMUL R34, R34, R23.reuse ;  /* 0x0000001722227220 */ /* 0x080fe20000400000 */
[----:B------:R-:W-:Y:S01]  /*5150*/  ISETP.GT.AND P5, PT, R3, RZ, P0 ;  /* 0x000000ff0300720c */ /* 0x000fe200007a4270 */
[----:B------:R-:W-:Y:S01]  /*5160*/  FMUL R35, R35, R23 ;  /* 0x0000001723237220 */ /* 0x000fe20000400000 */
[----:B------:R-:W-:Y:S01]  /*5170*/  F2FP.F16.F32.PACK_AB R27, RZ, R27 ;  /* 0x0000001bff1b723e */ /* 0x000fe200000000ff */
[----:B------:R-:W-:Y:S01]  /*5180*/  @P2 STG.E.U16 desc[UR38][R8.64], R26 ;  /* 0x0000001a08002986 */ /* 0x000fe2000c101526 */
[----:B------:R-:W-:Y:S01]  /*5190*/  F2FP.F16.F32.PACK_AB R28, RZ, R28 ;  /* 0x0000001cff1c723e */ /* 0x000fe200000000ff */
[-C--:B------:R-:W-:Y:S01]  /*51a0*/  FMUL R36, R36, R23.reuse ;  /* 0x0000001724247220 */ /* 0x080fe20000400000 */
[----:B------:R-:W-:Y:S01]  /*51b0*/  ISETP.GT.AND P2, PT, R3, 0x8, P1 ;  /* 0x000000080300780c */ /* 0x000fe20000f44270 */
[----:B------:R-:W-:Y:S01]  /*51c0*/  @P3 STG.E.U16 desc[UR38][R8.64+0x2], R27 ;  /* 0x0000021b08003986 */ /* 0x000fe2000c101526 */
[----:B------:R-:W-:Y:S01]  /*51d0*/  ISETP.GT.AND P1, PT, R4, 0x10, PT ;  /* 0x000000100400780c */ /* 0x000fe20003f24270 */
[----:B------:R-:W-:Y:S01]  /*51e0*/  FMUL R37, R37, R23 ;  /* 0x0000001725257220 */ /* 0x000fe20000400000 */
[----:B------:R-:W-:Y:S01]  /*51f0*/  F2FP.F16.F32.PACK_AB R29, RZ, R29 ;  /* 0x0000001dff1d723e */ /* 0x000fe200000000ff */
[----:B------:R-:W-:Y:S01]  /*5200*/  @P4 STG.E.U16 desc[UR38][R6.64+0x10], R28 ;  /* 0x0000101c06004986 */ /* 0x000fe2000c101526 */
[C---:B------:R-:W-:Y:S01]  /*5210*/  ISETP.GT.AND P3, PT, R3.reuse, 0x8, P0 ;  /* 0x000000080300780c */ /* 0x040fe20000764270 */
[-C--:B------:R-:W-:Y:S01]  /*5220*/  FMUL R38, R38, R23.reuse ;  /* 0x0000001726267220 */ /* 0x080fe20000400000 */
[----:B------:R-:W-:Y:S01]  /*5230*/  ISETP.GT.AND P0, PT, R4, 0x11, PT ;  /* 0x000000110400780c */ /* 0x000fe20003f04270 */
[----:B------:R-:W-:Y:S01]  /*5240*/  @P5 STG.E.U16 desc[UR38][R6.64+0x12], R29 ;  /* 0x0000121d06005986 */ /* 0x000fe2000c101526 */
        /* <DEDUP_REMOVED lines=161> */
[----:B------:R-:W-:Y:S01]  /*5c60*/  FMUL R87, R87, R23 ;  /* 0x0000001757577220 */ /* 0x000fe20000400000 */
[----:B------:R-:W-:-:S02]  /*5c70*/  F2FP.F16.F32.PACK_AB R62, RZ, R62 ;  /* 0x0000003eff3e723e */ /* 0x000fc400000000ff */
[C---:B------:R-:W-:Y:S02]  /*5c80*/  ISETP.GT.AND P5, PT, R3.reuse, RZ, P0 ;  /* 0x000000ff0300720c */ /* 0x040fe400007a4270 */
[----:B------:R-:W-:Y:S01]  /*5c90*/  F2FP.F16.F32.PACK_AB R63, RZ, R63 ;  /* 0x0000003fff3f723e */ /* 0x000fe200000000ff */
[----:B------:R-:W-:Y:S01]  /*5ca0*/  @P2 STG.E.U16 desc[UR38][R8.64+0x90], R62 ;  /* 0x0000903e08002986 */ /* 0x000fe2000c101526 */
[----:B------:R-:W-:Y:S02]  /*5cb0*/  F2FP.F16.F32.PACK_AB R64, RZ, R64 ;  /* 0x00000040ff40723e */ /* 0x000fe400000000ff */
[C---:B------:R-:W-:Y:S01]  /*5cc0*/  ISETP.GT.AND P2, PT, R3.reuse, 0x8, P1 ;  /* 0x000000080300780c */ /* 0x040fe20000f44270 */
[----:B------:R-:W-:Y:S01]  /*5cd0*/  @P3 STG.E.U16 desc[UR38][R8.64+0x92], R63 ;  /* 0x0000923f08003986 */ /* 0x000fe2000c101526 */
[----:B------:R-:W-:Y:S02]  /*5ce0*/  ISETP.GT.AND P1, PT, R4, 0x58, PT ;  /* 0x000000580400780c */ /* 0x000fe40003f24270 */
[----:B------:R-:W-:Y:S01]  /*5cf0*/  F2FP.F16.F32.PACK_AB R65, RZ, R65 ;  /* 0x00000041ff41723e */ /* 0x000fe200000000ff */
[----:B------:R-:W-:Y:S01]  /*5d00*/  @P4 STG.E.U16 desc[UR38][R6.64+0xa0], R64 ;  /* 0x0000a04006004986 */ /* 0x000fe2000c101526 */
[----:B------:R-:W-:-:S02]  /*5d10*/  ISETP.GT.AND P3, PT, R3, 0x8, P0 ;  /* 0x000000080300780c */ /* 0x000fc40000764270 */
[----:B------:R-:W-:Y:S01]  /*5d20*/  ISETP.GT.AND P0, PT, R4, 0x59, PT ;  /* 0x000000590400780c */ /* 0x000fe20003f04270 */
[----:B------:R-:W-:Y:S01]  /*5d30*/  @P5 STG.E.U16 desc[UR38][R6.64+0xa2], R65 ;  /* 0x0000a24106005986 */ /* 0x000fe2000c101526 */
[C---:B------:R-:W-:Y:S02]  /*5d40*/  ISETP.GT.AND P4, PT, R3.reuse, RZ, P1 ;  /* 0x000000ff0300720c */ /* 0x040fe40000f84270 */
[----:B------:R-:W-:Y:S02]  /*5d50*/  F2FP.F16.F32.PACK_AB R66, RZ, R66 ;  /* 0x00000042ff42723e */ /* 0x000fe400000000ff */
[----:B------:R-:W-:Y:S02]  /*5d60*/  ISETP.GT.AND P5, PT, R3, RZ, P0 ;  /* 0x000000ff0300720c */ /* 0x000fe400007a4270 */
[----:B------:R-:W-:Y:S01]  /*5d70*/  F2FP.F16.F32.PACK_AB R67, RZ, R67 ;  /* 0x00000043ff43723e */ /* 0x000fe200000000ff */
[----:B------:R-:W-:Y:S01]  /*5d80*/  @P2 STG.E.U16 desc[UR38][R8.64+0xa0], R66 ;  /* 0x0000a04208002986 */ /* 0x000fe2000c101526 */
[----:B------:R-:W-:-:S02]  /*5d90*/  F2FP.F16.F32.PACK_AB R68, RZ, R68 ;  /* 0x00000044ff44723e */ /* 0x000fc400000000ff */
[C---:B------:R-:W-:Y:S01]  /*5da0*/  ISETP.GT.AND P2, PT, R3.reuse, 0x8, P1 ;  /* 0x000000080300780c */ /* 0x040fe20000f44270 */
[----:B------:R-:W-:Y:S01]  /*5db0*/  @P3 STG.E.U16 desc[UR38][R8.64+0xa2], R67 ;  /* 0x0000a24308003986 */ /* 0x000fe2000c101526 */
[C---:B------:R-:W-:Y:S02]  /*5dc0*/  ISETP.GT.AND P1, PT, R4.reuse, 0x60, PT ;  /* 0x000000600400780c */ /* 0x040fe40003f24270 */
[----:B------:R-:W-:Y:S01]  /*5dd0*/  F2FP.F16.F32.PACK_AB R69, RZ, R69 ;  /* 0x00000045ff45723e */ /* 0x000fe200000000ff */
[----:B------:R-:W-:Y:S01]  /*5de0*/  @P4 STG.E.U16 desc[UR38][R6.64+0xb0], R68 ;  /* 0x0000b04406004986 */ /* 0x000fe2000c101526 */
[C---:B------:R-:W-:Y:S02]  /*5df0*/  ISETP.GT.AND P3, PT, R3.reuse, 0x8, P0 ;  /* 0x000000080300780c */ /* 0x040fe40000764270 */
[----:B------:R-:W-:Y:S01]  /*5e00*/  ISETP.GT.AND P0, PT, R4, 0x61, PT ;  /* 0x000000610400780c */ /* 0x000fe20003f04270 */
[----:B------:R-:W-:Y:S01]  /*5e10*/  @P5 STG.E.U16 desc[UR38][R6.64+0xb2], R69 ;  /* 0x0000b24506005986 */ /* 0x000fe2000c101526 */
[----:B------:R-:W-:-:S02]  /*5e20*/  ISETP.GT.AND P4, PT, R3, RZ, P1 ;  /* 0x000000ff0300720c */ /* 0x000fc40000f84270 */
[C---:B------:R-:W-:Y:S02]  /*5e30*/  ISETP.GT.AND P5, PT, R3.reuse, RZ, P0 ;  /* 0x000000ff0300720c */ /* 0x040fe400007a4270 */
[----:B------:R-:W-:Y:S02]  /*5e40*/  F2FP.F16.F32.PACK_AB R70, RZ, R70 ;  /* 0x00000046ff46723e */ /* 0x000fe400000000ff */
[----:B------:R-:W-:Y:S02]  /*5e50*/  F2FP.F16.F32.PACK_AB R71, RZ, R71 ;  /* 0x00000047ff47723e */ /* 0x000fe400000000ff */
[----:B------:R-:W-:Y:S01]  /*5e60*/  F2FP.F16.F32.PACK_AB R72, RZ, R72 ;  /* 0x00000048ff48723e */ /* 0x000fe200000000ff */
[----:B------:R-:W-:Y:S01]  /*5e70*/  @P2 STG.E.U16 desc[UR38][R8.64+0xb0], R70 ;  /* 0x0000b04608002986 */ /* 0x000fe2000c101526 */
[----:B------:R-:W-:Y:S02]  /*5e80*/  F2FP.F16.F32.PACK_AB R73, RZ, R73 ;  /* 0x00000049ff49723e */ /* 0x000fe400000000ff */
[C---:B------:R-:W-:Y:S01]  /*5e90*/  ISETP.GT.AND P1, PT, R3.reuse, 0x8, P1 ;  /* 0x000000080300780c */ /* 0x040fe20000f24270 */
[----:B------:R-:W-:Y:S01]  /*5ea0*/  @P3 STG.E.U16 desc[UR38][R8.64+0xb2], R71 ;  /* 0x0000b24708003986 */ /* 0x000fe2000c101526 */
[----:B------:R-:W-:-:S02]  /*5eb0*/  ISETP.GT.AND P2, PT, R3, 0x8, P0 ;  /* 0x000000080300780c */ /* 0x000fc40000744270 */
[C---:B------:R-:W-:Y:S01]  /*5ec0*/  ISETP.GT.AND P0, PT, R4.reuse, 0x69, PT ;  /* 0x000000690400780c */ /* 0x040fe20003f04270 */
[----:B------:R-:W-:Y:S01]  /*5ed0*/  @P4 STG.E.U16 desc[UR38][R6.64+0xc0], R72 ;  /* 0x0000c04806004986 */ /* 0x000fe2000c101526 */
[----:B------:R-:W-:Y:S02]  /*5ee0*/  ISETP.GT.AND P4, PT, R4, 0x68, PT ;  /* 0x000000680400780c */ /* 0x000fe40003f84270 */
[----:B------:R-:W-:Y:S01]  /*5ef0*/  F2FP.F16.F32.PACK_AB R74, RZ, R74 ;  /* 0x0000004aff4a723e */ /* 0x000fe200000000ff */
[----:B------:R-:W-:Y:S01]  /*5f00*/  @P5 STG.E.U16 desc[UR38][R6.64+0xc2], R73 ;  /* 0x0000c24906005986 */ /* 0x000fe2000c101526 */
[C---:B------:R-:W-:Y:S02]  /*5f10*/  ISETP.GT.AND P5, PT, R3.reuse, RZ, P4 ;  /* 0x000000ff0300720c */ /* 0x040fe400027a4270 */
[----:B------:R-:W-:Y:S01]  /*5f20*/  ISETP.GT.AND P3, PT, R3, RZ, P0 ;  /* 0x000000ff0300720c */ /* 0x000fe20000764270 */
[----:B------:R-:W-:Y:S01]  /*5f30*/  @P1 STG.E.U16 desc[UR38][R8.64+0xc0], R74 ;  /* 0x0000c04a08001986 */ /* 0x000fe2000c101526 */
[----:B------:R-:W-:-:S02]  /*5f40*/  F2FP.F16.F32.PACK_AB R75, RZ, R75 ;  /* 0x0000004bff4b723e */ /* 0x000fc400000000ff */
[----:B------:R-:W-:Y:S02]  /*5f50*/  F2FP.F16.F32.PACK_AB R76, RZ, R76 ;  /* 0x0000004cff4c723e */ /* 0x000fe400000000ff */
[C---:B------:R-:W-:Y:S01]  /*5f60*/  ISETP.GT.AND P4, PT, R3.reuse, 0x8, P4 ;  /* 0x000000080300780c */ /* 0x040fe20002784270 */
[----:B------:R-:W-:Y:S01]  /*5f70*/  @P2 STG.E.U16 desc[UR38][R8.64+0xc2], R75 ;  /* 0x0000c24b08002986 */ /* 0x000fe2000c101526 */
[----:B------:R-:W-:Y:S02]  /*5f80*/  F2FP.F16.F32.PACK_AB R77, RZ, R77 ;  /* 0x0000004dff4d723e */ /* 0x000fe400000000ff */
[C---:B------:R-:W-:Y:S01]  /*5f90*/  ISETP.GT.AND P2, PT, R4.reuse, 0x71, PT ;  /* 0x000000710400780c */ /* 0x040fe20003f44270 */
[----:B------:R-:W-:Y:S01]  /*5fa0*/  @P5 STG.E.U16 desc[UR38][R6.64+0xd0], R76 ;  /* 0x0000d04c06005986 */ /* 0x000fe2000c101526 */
[----:B------:R-:W-:Y:S02]  /*5fb0*/  ISETP.GT.AND P5, PT, R3, 0x8, P0 ;  /* 0x000000080300780c */ /* 0x000fe400007a4270 */
[C---:B------:R-:W-:Y:S01]  /*5fc0*/  ISETP.GT.AND P1, PT, R4.reuse, 0x78, PT ;  /* 0x000000780400780c */ /* 0x040fe20003f24270 */
[----:B------:R-:W-:Y:S01]  /*5fd0*/  @P3 STG.E.U16 desc[UR38][R6.64+0xd2], R77 ;  /* 0x0000d24d06003986 */ /* 0x000fe2000c101526 */
[----:B------:R-:W-:-:S02]  /*5fe0*/  ISETP.GT.AND P3, PT, R4, 0x70, PT ;  /* 0x000000700400780c */ /* 0x000fc40003f64270 */
[----:B------:R-:W-:Y:S01]  /*5ff0*/  ISETP.GT.AND P0, PT, R4, 0x79, PT ;  /* 0x000000790400780c */ /* 0x000fe20003f04270 */
[----:B------:R-:W-:Y:S01]  /*6000*/  @P4 IMAD.MOV.U32 R4, RZ, RZ, R8 ;  /* 0x000000ffff044224 */ /* 0x000fe200078e0008 */
[----:B------:R-:W-:Y:S01]  /*6010*/  F2FP.F16.F32.PACK_AB R78, RZ, R78 ;  /* 0x0000004eff4e723e */ /* 0x000fe200000000ff */
[----:B------:R-:W-:Y:S01]  /*6020*/  @P4 IMAD.MOV.U32 R5, RZ, RZ, R9 ;  /* 0x000000ffff054224 */ /* 0x000fe200078e0009 */
[----:B------:R-:W-:Y:S02]  /*6030*/  F2FP.F16.F32.PACK_AB R79, RZ, R79 ;  /* 0x0000004fff4f723e */ /* 0x000fe400000000ff */
[----:B------:R-:W-:Y:S02]  /*6040*/  F2FP.F16.F32.PACK_AB R80, RZ, R80 ;  /* 0x00000050ff50723e */ /* 0x000fe400000000ff */
[----:B------:R0:W-:Y:S01]  /*6050*/  @P4 STG.E.U16 desc[UR38][R4.64+0xd0], R78 ;  /* 0x0000d04e04004986 */ /* 0x0001e2000c101526 */
[----:B------:R-:W-:Y:S02]  /*6060*/  ISETP.GT.AND P4, PT, R3, RZ, P2 ;  /* 0x000000ff0300720c */ /* 0x000fe40001784270 */
[----:B------:R-:W-:-:S02]  /*6070*/  F2FP.F16.F32.PACK_AB R81, RZ, R81 ;  /* 0x00000051ff51723e */ /* 0x000fc400000000ff */
[----:B------:R-:W-:Y:S02]  /*6080*/  ISETP.GT.AND P2, PT, R3, 0x8, P2 ;  /* 0x000000080300780c */ /* 0x000fe40001744270 */
[----:B------:R-:W-:Y:S02]  /*6090*/  F2FP.F16.F32.PACK_AB R82, RZ, R82 ;  /* 0x00000052ff52723e */ /* 0x000fe400000000ff */
[----:B------:R-:W-:Y:S02]  /*60a0*/  F2FP.F16.F32.PACK_AB R83, RZ, R83 ;  /* 0x00000053ff53723e */ /* 0x000fe400000000ff */
[----:B------:R-:W-:Y:S01]  /*60b0*/  F2FP.F16.F32.PACK_AB R84, RZ, R84 ;  /* 0x00000054ff54723e */ /* 0x000fe200000000ff */
[----:B0-----:R-:W-:Y:S01]  /*60c0*/  @P5 IMAD.MOV.U32 R4, RZ, RZ, R8 ;  /* 0x000000ffff045224 */ /* 0x001fe200078e0008 */
[----:B------:R-:W-:Y:S01]  /*60d0*/  F2FP.F16.F32.PACK_AB R85, RZ, R85 ;  /* 0x00000055ff55723e */ /* 0x000fe200000000ff */
[----:B------:R-:W-:Y:S01]  /*60e0*/  @P5 IMAD.MOV.U32 R5, RZ, RZ, R9 ;  /* 0x000000ffff055224 */ /* 0x000fe200078e0009 */
[----:B------:R-:W-:-:S02]  /*60f0*/  F2FP.F16.F32.PACK_AB R86, RZ, R86 ;  /* 0x00000056ff56723e */ /* 0x000fc400000000ff */
[----:B------:R-:W-:Y:S02]  /*6100*/  F2FP.F16.F32.PACK_AB R87, RZ, R87 ;  /* 0x00000057ff57723e */ /* 0x000fe400000000ff */
[----:B------:R0:W-:Y:S01]  /*6110*/  @P5 STG.E.U16 desc[UR38][R4.64+0xd2], R79 ;  /* 0x0000d24f04005986 */ /* 0x0001e2000c101526 */
[C---:B------:R-:W-:Y:S02]  /*6120*/  ISETP.GT.AND P5, PT, R3.reuse, RZ, P3 ;  /* 0x000000ff0300720c */ /* 0x040fe40001fa4270 */
[----:B------:R-:W-:-:S11]  /*6130*/  ISETP.GT.AND P3, PT, R3, 0x8, P3 ;  /* 0x000000080300780c */ /* 0x000fd60001f64270 */
[----:B0-----:R-:W-:Y:S02]  /*6140*/  @P5 IMAD.MOV.U32 R4, RZ, RZ, R6 ;  /* 0x000000ffff045224 */ /* 0x001fe400078e0006 */
[----:B------:R-:W-:-:S05]  /*6150*/  @P5 IMAD.MOV.U32 R5, RZ, RZ, R7 ;  /* 0x000000ffff055224 */ /* 0x000fca00078e0007 */
[----:B------:R0:W-:Y:S01]  /*6160*/  @P5 STG.E.U16 desc[UR38][R4.64+0xe0], R80 ;  /* 0x0000e05004005986 */ /* 0x0001e2000c101526 */
[C---:B------:R-:W-:Y:S02]  /*6170*/  ISETP.GT.AND P5, PT, R3.reuse, RZ, P0 ;  /* 0x000000ff0300720c */ /* 0x040fe400007a4270 */
[----:B------:R-:W-:Y:S01]  /*6180*/  ISETP.GT.AND P0, PT, R3, 0x8, P0 ;  /* 0x000000080300780c */ /* 0x000fe20000704270 */
[----:B0-----:R-:W-:Y:S02]  /*6190*/  @P4 IMAD.MOV.U32 R4, RZ, RZ, R6 ;  /* 0x000000ffff044224 */ /* 0x001fe400078e0006 */
[----:B------:R-:W-:-:S05]  /*61a0*/  @P4 IMAD.MOV.U32 R5, RZ, RZ, R7 ;  /* 0x000000ffff054224 */ /* 0x000fca00078e0007 */
[----:B------:R0:W-:Y:S01]  /*61b0*/  @P4 STG.E.U16 desc[UR38][R4.64+0xe2], R81 ;  /* 0x0000e25104004986 */ /* 0x0001e2000c101526 */
[C---:B------:R-:W-:Y:S02]  /*61c0*/  ISETP.GT.AND P4, PT, R3.reuse, RZ, P1 ;  /* 0x000000ff0300720c */ /* 0x040fe40000f84270 */
[----:B------:R-:W-:Y:S01]  /*61d0*/  ISETP.GT.AND P1, PT, R3, 0x8, P1 ;  /* 0x000000080300780c */ /* 0x000fe20000f24270 */
[----:B0-----:R-:W-:Y:S02]  /*61e0*/  @P3 IMAD.MOV.U32 R4, RZ, RZ, R8 ;  /* 0x000000ffff043224 */ /* 0x001fe400078e0008 */
[----:B------:R-:W-:-:S05]  /*61f0*/  @P3 IMAD.MOV.U32 R5, RZ, RZ, R9 ;  /* 0x000000ffff053224 */ /* 0x000fca00078e0009 */
[----:B------:R0:W-:Y:S02]  /*6200*/  @P3 STG.E.U16 desc[UR38][R4.64+0xe0], R82 ;  /* 0x0000e05204003986 */ /* 0x0001e4000c101526 */
[----:B0-----:R-:W-:Y:S02]  /*6210*/  @P2 IMAD.MOV.U32 R4, RZ, RZ, R8 ;  /* 0x000000ffff042224 */ /* 0x001fe400078e0008 */
[----:B------:R-:W-:-:S05]  /*6220*/  @P2 IMAD.MOV.U32 R5, RZ, RZ, R9 ;  /* 0x000000ffff052224 */ /* 0x000fca00078e0009 */
[----:B------:R0:W-:Y:S02]  /*6230*/  @P2 STG.E.U16 desc[UR38][R4.64+0xe2], R83 ;  /* 0x0000e25304002986 */ /* 0x0001e4000c101526 */
[----:B0-----:R-:W-:Y:S02]  /*6240*/  @P4 IMAD.MOV.U32 R4, RZ, RZ, R6 ;  /* 0x000000ffff044224 */ /* 0x001fe400078e0006 */
[----:B------:R-:W-:-:S05]  /*6250*/  @P4 IMAD.MOV.U32 R5, RZ, RZ, R7 ;  /* 0x000000ffff054224 */ /* 0x000fca00078e0007 */
[----:B------:R0:W-:Y:S04]  /*6260*/  @P4 STG.E.U16 desc[UR38][R4.64+0xf0], R84 ;  /* 0x0000f05404004986 */ /* 0x0001e8000c101526 */
[----:B------:R1:W-:Y:S01]  /*6270*/  @P5 STG.E.U16 desc[UR38][R6.64+0xf2], R85 ;  /* 0x0000f25506005986 */ /* 0x0003e2000c101526 */
[----:B0-----:R-:W-:Y:S02]  /*6280*/  @P1 IMAD.MOV.U32 R4, RZ, RZ, R8 ;  /* 0x000000ffff041224 */ /* 0x001fe400078e0008 */
[----:B------:R-:W-:-:S05]  /*6290*/  @P1 IMAD.MOV.U32 R5, RZ, RZ, R9 ;  /* 0x000000ffff051224 */ /* 0x000fca00078e0009 */
[----:B------:R1:W-:Y:S04]  /*62a0*/  @P1 STG.E.U16 desc[UR38][R4.64+0xf0], R86 ;  /* 0x0000f05604001986 */ /* 0x0003e8000c101526 */
[----:B------:R1:W-:Y:S02]  /*62b0*/  @P0 STG.E.U16 desc[UR38][R8.64+0xf2], R87 ;  /* 0x0000f25708000986 */ /* 0x0003e4000c101526 */
.L_x_160:
[----:B------:R-:W-:Y:S05]  /*62c0*/  BSYNC B0 ;  /* 0x0000000000007941 */ /* 0x000fea0003800000 */
.L_x_34:
[----:B------:R-:W-:Y:S01]  /*62d0*/  IADD3 R16, P0, R16, UR36, RZ ;  /* 0x0000002410107c10 */ /* 0x000fe2000ff1e0ff */
[----:B------:R-:W-:Y:S01]  /*62e0*/  ULDC.64 UR4, c[0x0][0x650] ;  /* 0x0001940000047ab9 */ /* 0x000fe20000000a00 */
[----:B------:R-:W-:Y:S01]  /*62f0*/  PRMT R3, RZ, 0x7610, R3 ;  /* 0x00007610ff037816 */ /* 0x000fe20000000003 */
[----:B------:R-:W-:Y:S01]  /*6300*/  IMAD.MOV.U32 R100, RZ, RZ, -0x1 ;  /* 0xffffffffff647424 */ /* 0x000fe200078e00ff */
[----:B------:R-:W-:Y:S01]  /*6310*/  IADD3.X R17, R17, UR42, RZ, P0, !PT ;  /* 0x0000002a11117c10 */ /* 0x000fe200087fe4ff */
[----:B------:R-:W-:Y:S01]  /*6320*/  IMAD.MOV.U32 R101, RZ, RZ, -0x1 ;  /* 0xffffffffff657424 */ /* 0x000fe200078e00ff */
[----:B------:R-:W-:-:S04]  /*6330*/  ISETP.GE.U32.AND P0, PT, R16, UR4, PT ;  /* 0x0000000410007c0c */ /* 0x000fc8000bf06070 */
[----:B------:R-:W-:-:S13]  /*6340*/  ISETP.GE.U32.AND.EX P0, PT, R17, UR5, PT, P0 ;  /* 0x0000000511007c0c */ /* 0x000fda000bf06100 */
[----:B------:R-:W-:Y:S05]  /*6350*/  @P0 BRA `(.L_x_161) ;  /* 0x00000004004c0947 */ /* 0x000fea0003800000 */
[----:B------:R-:W0:Y:S01]  /*6360*/  LDC.64 R10, c[0x0][0x628] ;  /* 0x00018a00ff0a7b82 */ /* 0x000e220000000a00 */
[----:B---3--:R-:W3:Y:S01]  /*6370*/  S2R R12, SR_CTAID.X ;  /* 0x00000000000c7919 */ /* 0x008ee20000002500 */
[----:B-12-4-:R-:W-:Y:S02]  /*6380*/  IMAD.MOV.U32 R8, RZ, RZ, R16 ;  /* 0x000000ffff087224 */ /* 0x016fe400078e0010 */
[----:B------:R-:W-:Y:S01]  /*6390*/  IMAD.MOV.U32 R9, RZ, RZ, R17 ;  /* 0x000000ffff097224 */ /* 0x000fe200078e0011 */
[----:B------:R-:W1:Y:S03]  /*63a0*/  S2R R20, SR_CTAID.Y ;  /* 0x0000000000147919 */ /* 0x000e660000002600 */
[----:B------:R-:W2:Y:S08]  /*63b0*/  LDC R0, c[0x0][0x630] ;  /* 0x00018c00ff007b82 */ /* 0x000eb00000000800 */
[----:B------:R-:W4:Y:S01]  /*63c0*/  LDC.64 R14, c[0x0][0x620] ;  /* 0x00018800ff0e7b82 */ /* 0x000f220000000a00 */
[----:B0-----:R-:W-:-:S04]  /*63d0*/  ISETP.NE.U32.AND P0, PT, R10, RZ, PT ;  /* 0x000000ff0a00720c */ /* 0x001fc80003f05070 */
[----:B------:R-:W-:-:S13]  /*63e0*/  ISETP.NE.AND.EX P0, PT, R11, RZ, PT, P0 ;  /* 0x000000ff0b00720c */ /* 0x000fda0003f05300 */
[----:B-1234-:R-:W-:Y:S05]  /*63f0*/  @!P0 BRA `(.L_x_162) ;  /* 0x0000000000288947 */ /* 0x01efea0003800000 */
        /* <DEDUP_REMOVED lines=10> */
.L_x_162:
[-CC-:B------:R-:W-:Y:S01]  /*64a0*/  SHF.R.U64 R101, R8, R0.reuse, R9.reuse ;  /* 0x0000000008657219 */ /* 0x180fe20000001209 */
[----:B------:R-:W0:Y:S01]  /*64b0*/  LDC.64 R26, c[0x0][0x640] ;  /* 0x00019000ff1a7b82 */ /* 0x000e220000000a00 */
[----:B------:R-:W-:Y:S01]  /*64c0*/  SHF.R.U32.HI R0, RZ, R0, R9 ;  /* 0x00000000ff007219 */ /* 0x000fe20000011609 */
[----:B------:R-:W-:Y:S01]  /*64d0*/  ULDC UR4, c[0x0][0x150] ;  /* 0x0000540000047ab9 */ /* 0x000fe20000000800 */
[----:B------:R-:W-:Y:S02]  /*64e0*/  IADD3 R3, P0, RZ, -R101, RZ ;  /* 0x80000065ff037210 */ /* 0x000fe40007f1e0ff */
[----:B------:R-:W-:-:S03]  /*64f0*/  I2FP.F32.U32 R7, R12 ;  /* 0x0000000c00077245 */ /* 0x000fc60000201000 */
[----:B------:R-:W1:Y:S01]  /*6500*/  LDC R6, c[0x0][0x618] ;  /* 0x00018600ff067b82 */ /* 0x000e620000000800 */
[----:B------:R-:W-:Y:S02]  /*6510*/  IMAD.X R5, RZ, RZ, ~R0, P0 ;  /* 0x000000ffff057224 */ /* 0x000fe400000e0e00 */
[----:B------:R-:W-:Y:S01]  /*6520*/  FMUL R7, R7, UR4 ;  /* 0x0000000407077c20 */ /* 0x000fe20008400000 */
[----:B------:R-:W-:Y:S01]  /*6530*/  ULDC UR4, c[0x0][0x154] ;  /* 0x0000550000047ab9 */ /* 0x000fe20000000800 */
[-C--:B------:R-:W-:Y:S02]  /*6540*/  IMAD R0, R5, R14.reuse, RZ ;  /* 0x0000000e05007224 */ /* 0x080fe400078e02ff */
[C---:B------:R-:W-:Y:S01]  /*6550*/  IMAD.WIDE.U32 R4, R3.reuse, R14, R16 ;  /* 0x0000000e03047225 */ /* 0x040fe200078e0010 */
[----:B------:R-:W2:Y:S01]  /*6560*/  LDC R8, c[0x0][0x608] ;  /* 0x00018200ff087b82 */ /* 0x000ea20000000800 */
[----:B------:R-:W3:Y:S02]  /*6570*/  F2I.U32.TRUNC.NTZ R7, R7 ;  /* 0x0000000700077305 */ /* 0x000ee4000020f000 */
[----:B------:R-:W-:Y:S01]  /*6580*/  IMAD R3, R3, R15, R0 ;  /* 0x0000000f03037224 */ /* 0x000fe200078e0200 */
[----:B------:R-:W-:-:S03]  /*6590*/  I2FP.F32.U32 R0, R20 ;  /* 0x0000001400007245 */ /* 0x000fc60000201000 */
[----:B------:R-:W-:Y:S01]  /*65a0*/  IMAD.IADD R3, R5, 0x1, R3 ;  /* 0x0000000105037824 */ /* 0x000fe200078e0203 */
[----:B------:R-:W4:Y:S01]  /*65b0*/  LDC R11, c[0x0][0x658] ;  /* 0x00019600ff0b7b82 */ /* 0x000f220000000800 */
[----:B0-----:R-:W-:-:S04]  /*65c0*/  ISETP.NE.U32.AND P0, PT, R26, RZ, PT ;  /* 0x000000ff1a00720c */ /* 0x001fc80003f05070 */
[----:B------:R-:W-:-:S03]  /*65d0*/  ISETP.NE.AND.EX P0, PT, R27, RZ, PT, P0 ;  /* 0x000000ff1b00720c */ /* 0x000fc60003f05300 */
[----:B------:R-:W0:Y:S01]  /*65e0*/  LDC R9, c[0x0][0x144] ;  /* 0x00005100ff097b82 */ /* 0x000e220000000800 */
[-C--:B-1----:R-:W-:Y:S01]  /*65f0*/  SHF.R.U64 R10, R4, R6.reuse, R3 ;  /* 0x00000006040a7219 */ /* 0x082fe20000001203 */
[----:B---3--:R-:W-:Y:S01]  /*6600*/  IMAD.MOV R7, RZ, RZ, -R7 ;  /* 0x000000ffff077224 */ /* 0x008fe200078e0a07 */
[----:B------:R-:W-:Y:S01]  /*6610*/  SHF.R.U32.HI R3, RZ, R6, R3 ;  /* 0x00000006ff037219 */ /* 0x000fe20000011603 */
[----:B------:R-:W-:-:S04]  /*6620*/  FMUL R6, R0, UR4 ;  /* 0x0000000400067c20 */ /* 0x000fc80008400000 */
[----:B------:R-:W1:Y:S01]  /*6630*/  LDC R21, c[0x0][0x148] ;  /* 0x00005200ff157b82 */ /* 0x000e620000000800 */
[----:B------:R3:W0:Y:S01]  /*6640*/  F2I.U32.TRUNC.NTZ R14, R6 ;  /* 0x00000006000e7305 */ /* 0x000622000020f000 */
[-CC-:B--2---:R-:W-:Y:S02]  /*6650*/  SHF.R.U64 R13, R10, R8.reuse, R3.reuse ;  /* 0x000000080a0d7219 */ /* 0x184fe40000001203 */
[----:B------:R-:W-:-:S04]  /*6660*/  SHF.R.U32.HI R0, RZ, R8, R3 ;  /* 0x00000008ff007219 */ /* 0x000fc80000011603 */
[----:B-----5:R-:W2:Y:S01]  /*6670*/  LDC R24, c[0x0][0x648] ;  /* 0x00019200ff187b82 */ /* 0x020ea20000000800 */
[-CC-:B----4-:R-:W-:Y:S02]  /*6680*/  SHF.R.U64 R15, R13, R11.reuse, R0.reuse ;  /* 0x0000000b0d0f7219 */ /* 0x190fe40000001200 */
[----:B------:R-:W-:-:S03]  /*6690*/  SHF.R.U32.HI R5, RZ, R11, R0 ;  /* 0x0000000bff057219 */ /* 0x000fc60000011600 */
[----:B------:R-:W-:Y:S02]  /*66a0*/  IMAD.MOV.U32 R4, RZ, RZ, R15 ;  /* 0x000000ffff047224 */ /* 0x000fe400078e000f */
[----:B------:R-:W4:Y:S01]  /*66b0*/  LDC R28, c[0x0][0x638] ;  /* 0x00018e00ff1c7b82 */ /* 0x000f220000000800 */
[----:B0-----:R-:W-:-:S07]  /*66c0*/  IMAD R25, R9, R7, R12 ;  /* 0x0000000709197224 */ /* 0x001fce00078e020c */
[----:B------:R-:W0:Y:S08]  /*66d0*/  LDC R29, c[0x0][0x610] ;  /* 0x00018400ff1d7b82 */ /* 0x000e300000000800 */
[----:B------:R-:W0:Y:S01]  /*66e0*/  LDC R30, c[0x0][0x600] ;  /* 0x00018000ff1e7b82 */ /* 0x000e220000000800 */
[----:B-123--:R-:W-:Y:S05]  /*66f0*/  @!P0 BRA `(.L_x_163) ;  /* 0x0000000000288947 */ /* 0x00efea0003800000 */
[----:B------:R-:W1:Y:S02]  /*6700*/  LDC R0, c[0x0][0x64c] ;  /* 0x00019300ff007b82 */ /* 0x000e640000000800 */
[----:B-1----:R-:W-:-:S05]  /*6710*/  IADD3 R3, P0, R15, R0, RZ ;  /* 0x000000000f037210 */ /* 0x002fca0007f1e0ff */
        /* <DEDUP_REMOVED lines=8> */
.L_x_163:
[----:B------:R-:W-:Y:S01]  /*67a0*/  ISETP.NE.AND P0, PT, R2, 0x1, PT ;  /* 0x000000010200780c */ /* 0x000fe20003f05270 */
[----:B------:R-:W-:Y:S01]  /*67b0*/  IMAD.MOV R14, RZ, RZ, -R14 ;  /* 0x000000ffff0e7224 */ /* 0x000fe200078e0a0e */
[----:B------:R-:W-:Y:S02]  /*67c0*/  SHF.R.U64 R3, R4, R24, R5 ;  /* 0x0000001804037219 */ /* 0x000fe40000001205 */
[----:B------:R-:W-:Y:S02]  /*67d0*/  LOP3.LUT R0, R13, R98, RZ, 0xc0, !PT ;  /* 0x000000620d007212 */ /* 0x000fe400078ec0ff */
[----:B------:R-:W-:Y:S01]  /*67e0*/  LOP3.LUT R10, R10, R97, RZ, 0xc0, !PT ;  /* 0x000000610a0a7212 */ /* 0x000fe200078ec0ff */
[----:B------:R-:W-:Y:S02]  /*67f0*/  IMAD.MOV R4, RZ, RZ, -R3 ;  /* 0x000000ffff047224 */ /* 0x000fe400078e0a03 */
[----:B------:R-:W-:Y:S02]  /*6800*/  IMAD R0, R93, R3, R0 ;  /* 0x000000035d007224 */ /* 0x000fe400078e0200 */
[----:B----4-:R-:W-:-:S02]  /*6810*/  IMAD R3, R4, R28, R15 ;  /* 0x0000001c04037224 */ /* 0x010fc400078e020f */
[----:B------:R-:W-:Y:S02]  /*6820*/  @P0 IMAD R25, R21, R14, R20 ;  /* 0x0000000e15190224 */ /* 0x000fe400078e0214 */
[----:B0-----:R-:W-:Y:S02]  /*6830*/  IMAD R5, R3, R30, R10 ;  /* 0x0000001e03057224 */ /* 0x001fe400078e020a */
[----:B------:R-:W-:Y:S02]  /*6840*/  IMAD R0, R0, R29, R25 ;  /* 0x0000001d00007224 */ /* 0x000fe400078e0219 */
[----:B------:R-:W-:-:S03]  /*6850*/  IMAD.MOV.U32 R4, RZ, RZ, 0x1 ;  /* 0x00000001ff047424 */ /* 0x000fc600078e00ff */
[----:B------:R-:W-:Y:S02]  /*6860*/  SEL R100, R5, R0, !P0 ;  /* 0x0000000005647207 */ /* 0x000fe40004000000 */
[----:B------:R-:W-:Y:S02]  /*6870*/  PRMT R3, R4, 0x7610, R3 ;  /* 0x0000761004037816 */ /* 0x000fe40000000003 */
[----:B------:R-:W-:-:S07]  /*6880*/  SEL R0, R0, R5, !P0 ;  /* 0x0000000500007207 */ /* 0x000fce0004000000 */
.L_x_161:
[----:B------:R-:W-:Y:S01]  /*6890*/  UIMAD.WIDE.U32 UR4, UR41, 0x24924925, URZ ;  /* 0x24924925290478a5 */ /* 0x000fe2000f8e003f */
[----:B------:R-:W-:Y:S01]  /*68a0*/  LOP3.LUT P0, RZ, R3, 0xff, RZ, 0xc0, !PT ;  /* 0x000000ff03ff7812 */ /* 0x000fe2000780c0ff */
[----:B------:R-:W-:Y:S02]  /*68b0*/  IMAD.MOV.U32 R103, RZ, RZ, R0 ;  /* 0x000000ffff677224 */ /* 0x000fe400078e0000 */
[----:B------:R-:W-:-:S04]  /*68c0*/  UIADD3 UR4, UR41, -UR5, URZ ;  /* 0x8000000529047290 */ /* 0x000fc8000fffe03f */
[----:B------:R-:W-:-:S04]  /*68d0*/  ULEA.HI UR4, UR4, UR5, URZ, 0x1f ;  /* 0x0000000504047291 */ /* 0x000fc8000f8ff83f */
[----:B------:R-:W-:-:S04]  /*68e0*/  USHF.R.U32.HI UR4, URZ, 0x2, UR4 ;  /* 0x000000023f047899 */ /* 0x000fc80008011604 */
[----:B------:R-:W-:Y:S01]  /*68f0*/  UIMAD UR41, UR4, -0x7, UR41 ;  /* 0xfffffff9042978a4 */ /* 0x000fe2000f8e0229 */
[----:B------:R-:W-:Y:S11]  /*6900*/  @P0 BRA `(.L_x_164) ;  /* 0xffffffa800f40947 */ /* 0x000ff6000383ffff */
[----:B------:R-:W-:Y:S05]  /*6910*/  EXIT ;  /* 0x000000000000794d */ /* 0x000fea0003800000 */
.L_x_7:
        /* <DEDUP_REMOVED lines=26> */
.L_x_166:
[----:B------:R-:W0:Y:S01]  /*6ac0*/  LDC.64 R30, c[0x0][0x640] ;  /* 0x00019000ff1e7b82 */ /* 0x000e220000000a00 */
[-CC-:B------:R-:W-:Y:S01]  /*6ad0*/  SHF.R.U64 R22, R14, R8.reuse, R15.reuse ;  /* 0x000000080e167219 */ /* 0x180fe2000000120f */
[----:B------:R-:W-:Y:S01]  /*6ae0*/  IMAD.MOV.U32 R27, RZ, RZ, 0x1 ;  /* 0x00000001ff1b7424 */ /* 0x000fe200078e00ff */
[----:B------:R-:W-:Y:S02]  /*6af0*/  SHF.R.U32.HI R7, RZ, R8, R15 ;  /* 0x00000008ff077219 */ /* 0x000fe4000001160f */
[----:B------:R-:W-:-:S03]  /*6b00*/  IADD3 R13, P0, RZ, -R22, RZ ;  /* 0x80000016ff0d7210 */ /* 0x000fc60007f1e0ff */
[----:B------:R-:W1:Y:S02]  /*6b10*/  LDC R12, c[0x0][0x618] ;  /* 0x00018600ff0c7b82 */ /* 0x000e640000000800 */
[----:B------:R-:W-:Y:S02]  /*6b20*/  IMAD.X R7, RZ, RZ, ~R7, P0 ;  /* 0x000000ffff077224 */ /* 0x000fe400000e0e07 */
[----:B------:R-:W-:-:S04]  /*6b30*/  IMAD.WIDE.U32 R10, R13, R24, R16 ;  /* 0x000000180d0a7225 */ /* 0x000fc800078e0010 */
[----:B------:R-:W2:Y:S01]  /*6b40*/  LDC R14, c[0x0][0x608] ;  /* 0x00018200ff0e7b82 */ /* 0x000ea20000000800 */
[----:B------:R-:W-:-:S04]  /*6b50*/  IMAD R8, R7, R24, RZ ;  /* 0x0000001807087224 */ /* 0x000fc800078e02ff */
[----:B------:R-:W-:-:S03]  /*6b60*/  IMAD R7, R13, R25, R8 ;  /* 0x000000190d077224 */ /* 0x000fc600078e0208 */
[----:B------:R-:W3:Y:S01]  /*6b70*/  LDC R28, c[0x0][0x658] ;  /* 0x00019600ff1c7b82 */ /* 0x000ee20000000800 */
[----:B------:R-:W-:Y:S01]  /*6b80*/  IMAD.IADD R7, R11, 0x1, R7 ;  /* 0x000000010b077824 */ /* 0x000fe200078e0207 */
[----:B0-----:R-:W-:Y:S01]  /*6b90*/  ISETP.NE.U32.AND P0, PT, R30, RZ, PT ;  /* 0x000000ff1e00720c */ /* 0x001fe20003f05070 */
[----:B------:R-:W-:-:S03]  /*6ba0*/  IMAD.MOV.U32 R11, RZ, RZ, -0x1 ;  /* 0xffffffffff0b7424 */ /* 0x000fc600078e00ff */
        /* <DEDUP_REMOVED lines=8> */
[-C--:B---3--:R-:W-:Y:S02]  /*6c30*/  SHF.L.U32 R10, R11, R28.reuse, RZ ;  /* 0x0000001c0b0a7219 */ /* 0x088fe400000006ff */
[--C-:B------:R-:W-:Y:S02]  /*6c40*/  SHF.R.U64 R26, R24, R28, R7.reuse ;  /* 0x0000001c181a7219 */ /* 0x100fe40000001207 */
[----:B------:R-:W-:Y:S02]  /*6c50*/  LOP3.LUT R29, RZ, R10, RZ, 0x33, !PT ;  /* 0x0000000aff1d7212 */ /* 0x000fe400078e33ff */
[----:B------:R-:W-:Y:S01]  /*6c60*/  SHF.R.U32.HI R11, RZ, R28, R7 ;  /* 0x0000001cff0b7219 */ /* 0x000fe20000011607 */
[----:B------:R-:W3:Y:S01]  /*6c70*/  LDC R32, c[0x0][0x610] ;  /* 0x00018400ff207b82 */ /* 0x000ee20000000800 */
[----:B------:R-:W-:Y:S01]  /*6c80*/  IMAD.MOV.U32 R10, RZ, RZ, R26 ;  /* 0x000000ffff0a7224 */ /* 0x000fe200078e001a */
[----:B------:R-:W-:Y:S06]  /*6c90*/  @!P0 BRA `(.L_x_167) ;  /* 0x0000000000288947 */ /* 0x000fec0003800000 */
        /* <DEDUP_REMOVED lines=10> */
.L_x_167:
[----:B------:R-:W-:Y:S02]  /*6d40*/  ISETP.NE.AND P0, PT, R2, 0x1, PT ;  /* 0x000000010200780c */ /* 0x000fe40003f05270 */
[----:B-1----:R-:W-:Y:S01]  /*6d50*/  SHF.R.U64 R8, R10, R8, R11 ;  /* 0x000000080a087219 */ /* 0x002fe2000000120b */
[----:B0-----:R-:W-:Y:S01]  /*6d60*/  VIADD R11, R21, 0xffffffff ;  /* 0xffffffff150b7836 */ /* 0x001fe20000000000 */
[----:B------:R-:W-:Y:S02]  /*6d70*/  SHF.L.U32 R27, R27, R28, RZ ;  /* 0x0000001c1b1b7219 */ /* 0x000fe400000006ff */
[----:B------:R-:W-:Y:S01]  /*6d80*/  LOP3.LUT R5, R24, R29, RZ, 0xc0, !PT ;  /* 0x0000001d18057212 */ /* 0x000fe200078ec0ff */
[----:B------:R-:W-:-:S04]  /*6d90*/  IMAD.MOV R7, RZ, RZ, -R8 ;  /* 0x000000ffff077224 */ /* 0x000fc800078e0a08 */
[----:B------:R-:W-:Y:S02]  /*6da0*/  IMAD R5, R27, R8, R5 ;  /* 0x000000081b057224 */ /* 0x000fe400078e0205 */
[----:B------:R-:W-:Y:S01]  /*6db0*/  @P0 IMAD R6, R9, R23, R4 ;  /* 0x0000001709060224 */ /* 0x000fe200078e0204 */
[----:B------:R-:W-:Y:S01]  /*6dc0*/  LOP3.LUT R9, R20, R11, RZ, 0xc0, !PT ;  /* 0x0000000b14097212 */ /* 0x000fe200078ec0ff */
[----:B--2---:R-:W-:Y:S02]  /*6dd0*/  IMAD R4, R7, R25, R26 ;  /* 0x0000001907047224 */ /* 0x004fe400078e021a */
[----:B---3--:R-:W-:Y:S02]  /*6de0*/  IMAD R6, R5, R32, R6 ;  /* 0x0000002005067224 */ /* 0x008fe400078e0206 */
[----:B------:R-:W-:Y:S02]  /*6df0*/  IMAD R5, R4, R21, R9 ;  /* 0x0000001504057224 */ /* 0x000fe400078e0209 */
[----:B------:R-:W-:-:S02]  /*6e00*/  IMAD.MOV.U32 R8, RZ, RZ, 0x1 ;  /* 0x00000001ff087424 */ /* 0x000fc400078e00ff */
[----:B------:R-:W-:Y:S01]  /*6e10*/  IMAD.MOV.U32 R7, RZ, RZ, R22 ;  /* 0x000000ffff077224 */ /* 0x000fe200078e0016 */
[----:B------:R-:W-:Y:S02]  /*6e20*/  SEL R21, R5, R6, !P0 ;  /* 0x0000000605157207 */ /* 0x000fe40004000000 */
[----:B------:R-:W-:-:S07]  /*6e30*/  SEL R20, R6, R5, !P0 ;  /* 0x0000000506147207 */ /* 0x000fce0004000000 */
.L_x_165:
[----:B------:R-:W-:-:S08]  /*6e40*/  NOP ;  /* 0x0000000000007918 */ /* 0x000fd00000000000 */
[----:B------:R-:W0:-:S00]  /*6e50*/  USETMAXREG.DEALLOC.CTAPOOL 0x28 ;  /* 0x00000028000079c8 */ /* 0x000e0000080e0500 */
[----:B0-----:R-:W-:-:S13]  /*6e60*/  ISETP.NE.AND P0, PT, R3, RZ, PT ;  /* 0x000000ff0300720c */ /* 0x001fda0003f05270 */
[----:B------:R-:W-:Y:S05]  /*6e70*/  @P0 EXIT ;  /* 0x000000000000094d */ /* 0x000fea0003800000 */
[----:B------:R-:W-:Y:S01]  /*6e80*/  LOP3.LUT P0, RZ, R8, 0xff, RZ, 0xc0, !PT ;  /* 0x000000ff08ff7812 */ /* 0x000fe2000780c0ff */
[----:B------:R-:W-:Y:S02]  /*6e90*/  IMAD.MOV.U32 R3, RZ, RZ, 0x1 ;  /* 0x00000001ff037424 */ /* 0x000fe400078e00ff */
[----:B------:R-:W-:-:S10]  /*6ea0*/  IMAD.MOV.U32 R8, RZ, RZ, RZ ;  /* 0x000000ffff087224 */ /* 0x000fd400078e00ff */
[----:B------:R-:W-:Y:S05]  /*6eb0*/  @!P0 BRA `(.L_x_168) ;  /* 0x0000000c00508947 */ /* 0x000fea0003800000 */
[----:B------:R-:W0:Y:S01]  /*6ec0*/  LDC R3, c[0x0][0x28c] ;  /* 0x0000a300ff037b82 */ /* 0x000e220000000800 */
[----:B------:R-:W1:Y:S01]  /*6ed0*/  S2R R13, SR_CgaCtaId ;  /* 0x00000000000d7919 */ /* 0x000e620000008800 */
[----:B------:R-:W-:Y:S01]  /*6ee0*/  ULDC UR5, c[0x0][0x658] ;  /* 0x0001960000057ab9 */ /* 0x000fe20000000800 */
[----:B------:R-:W-:Y:S01]  /*6ef0*/  UMOV UR6, 0xffffffff ;  /* 0xffffffff00067882 */ /* 0x000fe20000000000 */
[----:B------:R-:W-:Y:S01]  /*6f00*/  BSSY B0, `(.L_x_168) ;  /* 0x00000cf000007945 */ /* 0x000fe20003800000 */
[----:B------:R-:W-:Y:S01]  /*6f10*/  USHF.L.U32 UR6, UR6, UR5, URZ ;  /* 0x0000000506067299 */ /* 0x000fe2000800063f */
[----:B------:R-:W-:Y:S01]  /*6f20*/  IMAD.MOV.U32 R10, RZ, RZ, 0x1 ;  /* 0x00000001ff0a7424 */ /* 0x000fe200078e00ff */
[----:B------:R-:W-:Y:S01]  /*6f30*/  LOP3.LUT R9, R18, 0x2, RZ, 0xfc, !PT ;  /* 0x0000000212097812 */ /* 0x000fe200078efcff */
[----:B------:R-:W-:Y:S01]  /*6f40*/  IMAD.MOV.U32 R8, RZ, RZ, RZ ;  /* 0x000000ffff087224 */ /* 0x000fe200078e00ff */
[----:B------:R-:W-:Y:S01]  /*6f50*/  ULDC UR4, c[0x0][0x600] ;  /* 0x0001800000047ab9 */ /* 0x000fe20000000800 */
[----:B------:R-:W-:Y:S01]  /*6f60*/  UMOV UR7, 0x1 ;  /* 0x0000000100077882 */ /* 0x000fe20000000000 */
[----:B------:R-:W-:-:S02]  /*6f70*/  UIADD3 UR13, UR4, -0x1, URZ ;  /* 0xffffffff040d7890 */ /* 0x000fc4000fffe03f */
[----:B------:R-:W-:Y:S02]  /*6f80*/  USHF.L.U32 UR15, UR7, UR5, URZ ;  /* 0x00000005070f7299 */ /* 0x000fe4000800063f */
[----:B------:R-:W-:Y:S01]  /*6f90*/  ULOP3.LUT UR14, URZ, UR6, URZ, 0x33, !UPT ;  /* 0x000000063f0e7292 */ /* 0x000fe2000f8e333f */
[----:B------:R-:W-:Y:S01]  /*6fa0*/  ULDC.64 UR22, c[0x0][0x198] ;  /* 0x0000660000167ab9 */ /* 0x000fe20000000a00 */
[----:B0-----:R-:W-:-:S05]  /*6fb0*/  VIADD R3, R3, 0x3f ;  /* 0x0000003f03037836 */ /* 0x001fca0000000000 */
[----:B------:R-:W-:-:S04]  /*6fc0*/  SHF.R.S32.HI R4, RZ, 0x1f, R3 ;  /* 0x0000001fff047819 */ /* 0x000fc80000011403 */
[----:B------:R-:W-:Y:S01]  /*6fd0*/  LEA.HI R4, R4, R3, RZ, 0x6 ;  /* 0x0000000304047211 */ /* 0x000fe200078f30ff */
[C---:B-1----:R-:W-:Y:S02]  /*6fe0*/  IMAD.SHL.U32 R12, R13.reuse, 0x10, RZ ;  /* 0x000000100d0c7824 */ /* 0x042fe400078e00ff */
[----:B------:R-:W-:Y:S01]  /*6ff0*/  IMAD.SHL.U32 R13, R13, 0x400, RZ ;  /* 0x000004000d0d7824 */ /* 0x000fe200078e00ff */
[----:B------:R-:W-:Y:S01]  /*7000*/  SHF.R.S32.HI R11, RZ, 0x6, R4 ;  /* 0x00000006ff0b7819 */ /* 0x000fe20000011404 */
[----:B------:R-:W-:Y:S01]  /*7010*/  IMAD.MOV.U32 R3, RZ, RZ, 0x1 ;  /* 0x00000001ff037424 */ /* 0x000fe200078e00ff */
[----:B------:R-:W-:Y:S02]  /*7020*/  LOP3.LUT R12, R12, 0x70, RZ, 0xc0, !PT ;  /* 0x000000700c0c7812 */ /* 0x000fe400078ec0ff */
[----:B------:R-:W-:Y:S01]  /*7030*/  LOP3.LUT R13, R13, 0x1c00, RZ, 0xc0, !PT ;  /* 0x00001c000d0d7812 */ /* 0x000fe200078ec0ff */
[----:B------:R-:W-:-:S07]  /*7040*/  VIADD R19, R11, 0x1 ;  /* 0x000000010b137836 */ /* 0x000fce0000000000 */
.L_x_179:
[----:B------:R-:W-:-:S03]  /*7050*/  UMOV UR4, 0xffffffff ;  /* 0xffffffff00047882 */ /* 0x000fc60000000000 */
[----:B------:R-:W-:Y:S05]  /*7060*/  BRA.DIV UR4, `(.L_x_169) ;  /* 0x0000001204387947 */ /* 0x000fea000b800000 */
[----:B------:R-:W-:-:S13]  /*7070*/  ELECT P6, URZ, PT ;  /* 0x00000000003f782f */ /* 0x000fda00038c0000 */
.L_x_193:
[----:B------:R-:W-:Y:S04]  /*7080*/  BSSY B1, `(.L_x_170) ;  /* 0x0000041000017945 */ /* 0x000fe80003800000 */
[----:B------:R-:W-:Y:S05]  /*7090*/  @!P6 BRA `(.L_x_171) ;  /* 0x0000000000fce947 */ /* 0x000fea0003800000 */
[----:B------:R-:W0:Y:S02]  /*70a0*/  LDC R4, c[0x0][0x28c] ;  /* 0x0000a300ff047b82 */ /* 0x000e240000000800 */
[----:B0-----:R-:W-:-:S13]  /*70b0*/  ISETP.GE.AND P0, PT, R4, 0x1, PT ;  /* 0x000000010400780c */ /* 0x001fda0003f06270 */
[----:B------:R-:W-:Y:S05]  /*70c0*/  @!P0 BRA `(.L_x_171) ;  /* 0x0000000000f08947 */ /* 0x000fea0003800000 */
[----:B------:R-:W-:Y:S02]  /*70d0*/  IMAD.SHL.U32 R20, R20, 0x80, RZ ;  /* 0x0000008014147824 */ /* 0x000fe400078e00ff */
[----:B------:R-:W-:Y:S02]  /*70e0*/  IMAD R21, R21, 0x80, R12 ;  /* 0x0000008015157824 */ /* 0x000fe400078e020c */
[----:B------:R-:W-:Y:S02]  /*70f0*/  IMAD.MOV.U32 R22, RZ, RZ, RZ ;  /* 0x000000ffff167224 */ /* 0x000fe400078e00ff */
[----:B------:R-:W-:Y:S02]  /*7100*/  IMAD.MOV.U32 R4, RZ, RZ, R19 ;  /* 0x000000ffff047224 */ /* 0x000fe400078e0013 */
[----:B------:R-:W-:Y:S02]  /*7110*/  IMAD.MOV.U32 R5, RZ, RZ, R3 ;  /* 0x000000ffff057224 */ /* 0x000fe400078e0003 */
[----:B------:R-:W-:-:S02]  /*7120*/  IMAD.MOV.U32 R6, RZ, RZ, R8 ;  /* 0x000000ffff067224 */ /* 0x000fc400078e0008 */
[----:B------:R-:W-:-:S07]  /*7130*/  VIADD R24, R20, 0x40 ;  /* 0x0000004014187836 */ /* 0x000fce0000000000 */
.L_x_174:
[----:B------:R-:W0:Y:S01]  /*7140*/  S2R R15, SR_CgaCtaId ;  /* 0x00000000000f7919 */ /* 0x000e220000008800 */
[----:B------:R-:W-:Y:S02]  /*7150*/  MOV R14, 0x400 ;  /* 0x00000400000e7802 */ /* 0x000fe40000000f00 */
[----:B------:R-:W-:Y:S02]  /*7160*/  ISETP.NE.AND P1, PT, R0, RZ, PT ;  /* 0x000000ff0000720c */ /* 0x000fe40003f25270 */
[----:B0-----:R-:W-:Y:S02]  /*7170*/  LEA R25, R15, R14, 0x18 ;  /* 0x0000000e0f197211 */ /* 0x001fe400078ec0ff */
[----:B------:R-:W-:-:S09]  /*7180*/  SHF.L.U32 R14, R5, 0x1f, RZ ;  /* 0x0000001f050e7819 */ /* 0x000fd200000006ff */
[----:B------:R-:W0:Y:S01]  /*7190*/  @!P1 LDC R15, c[0x0][0x500] ;  /* 0x00014000ff0f9b82 */ /* 0x000e220000000800 */
[----:B------:R-:W-:-:S04]  /*71a0*/  IMAD R23, R6, 0x8, R25 ;  /* 0x0000000806177824 */ /* 0x000fc800078e0219 */
[----:B------:R-:W1:Y:S02]  /*71b0*/  SYNCS.PHASECHK.TRANS64.TRYWAIT P0, [R23+URZ+0x38], R14 ;  /* 0x0000380e170075a7 */ /* 0x000e64000800017f */
[----:B-1----:R-:W-:Y:S05]  /*71c0*/  @!P0 BRA `(.L_x_172) ;  /* 0x0000001000008947 */ /* 0x002fea0003800000 */
.L_x_194:
[----:B-1----:R-:W-:Y:S01]  /*71d0*/  PRMT R14, R9, 0x9910, RZ ;  /* 0x00009910090e7816 */ /* 0x002fe200000000ff */
[----:B0-----:R0:W-:Y:S03]  /*71e0*/  @!P1 SYNCS.ARRIVE.TRANS64 RZ, [R23+URZ], R15 ;  /* 0x0000000f17ff99a7 */ /* 0x0011e6000800003f */
[----:B------:R-:W-:-:S13]  /*71f0*/  ISETP.NE.AND P0, PT, R14, 0x2, PT ;  /* 0x000000020e00780c */ /* 0x000fda0003f05270 */
[----:B0-----:R-:W-:Y:S05]  /*7200*/  @P0 BRA `(.L_x_173) ;  /* 0x0000000000040947 */ /* 0x001fea0003800000 */
[----:B------:R-:W-:Y:S01]  /*7210*/  BPT.TRAP 0x1 ;  /* 0x000000040000795c */ /* 0x000fe20000300000 */
.L_x_173:
[C---:B------:R-:W-:Y:S01]  /*7220*/  IMAD R14, R6.reuse, 0x2000, R13 ;  /* 0x00002000060e7824 */ /* 0x040fe200078e020d */
[----:B------:R-:W-:Y:S01]  /*7230*/  R2UR UR25, R23 ;  /* 0x00000000171972ca */ /* 0x000fe200000e0000 */
[--C-:B------:R-:W-:Y:S01]  /*7240*/  IMAD R15, R6, 0x4000, R25.reuse ;  /* 0x00004000060f7824 */ /* 0x100fe200078e0219 */
[----:B------:R-:W-:Y:S01]  /*7250*/  R2UR UR27, R22 ;  /* 0x00000000161b72ca */ /* 0x000fe200000e0000 */
[----:B------:R-:W-:Y:S01]  /*7260*/  IMAD R14, R14, 0x2, R25 ;  /* 0x000000020e0e7824 */ /* 0x000fe200078e0219 */
[----:B------:R-:W-:Y:S01]  /*7270*/  R2UR UR28, R7 ;  /* 0x00000000071c72ca */ /* 0x000fe200000e0000 */
[----:B------:R-:W-:Y:S01]  /*7280*/  VIADD R4, R4, 0xffffffff ;  /* 0xffffffff04047836 */ /* 0x000fe20000000000 */
[----:B------:R-:W-:Y:S01]  /*7290*/  R2UR UR16, R15 ;  /* 0x000000000f1072ca */ /* 0x000fe200000e0000 */
[----:B------:R-:W-:Y:S01]  /*72a0*/  UIADD3 UR4, UP0, UR22, 0xf0, URZ ;  /* 0x000000f016047890 */ /* 0x000fe2000ff1e03f */
[----:B------:R-:W-:Y:S01]  /*72b0*/  R2UR UR8, R14 ;  /* 0x000000000e0872ca */ /* 0x000fe200000e0000 */
[----:B------:R-:W-:Y:S01]  /*72c0*/  UIADD3 UR30, UP1, UR22, 0x1f0, URZ ;  /* 0x000001f0161e7890 */ /* 0x000fe2000ff3e03f */
[----:B------:R-:W-:Y:S01]  /*72d0*/  R2UR UR26, R20 ;  /* 0x00000000141a72ca */ /* 0x000fe200000e0000 */
[----:B------:R-:W-:Y:S01]  /*72e0*/  UIADD3.X UR5, URZ, UR23, URZ, UP0, !UPT ;  /* 0x000000173f057290 */ /* 0x000fe200087fe43f */
[----:B------:R-:W-:Y:S01]  /*72f0*/  R2UR UR18, R24 ;  /* 0x00000000181272ca */ /* 0x000fe200000e0000 */
[----:B------:R-:W-:Y:S01]  /*7300*/  VIADD R6, R6, 0x1 ;  /* 0x0000000106067836 */ /* 0x000fe20000000000 */
[----:B------:R-:W-:Y:S01]  /*7310*/  R2UR UR11, R21 ;  /* 0x00000000150b72ca */ /* 0x000fe200000e0000 */
[----:B------:R-:W-:Y:S01]  /*7320*/  UIADD3.X UR31, URZ, UR23, URZ, UP1, !UPT ;  /* 0x000000173f1f7290 */ /* 0x000fe20008ffe43f */
[----:B------:R-:W-:Y:S01]  /*7330*/  ISETP.GT.AND P1, PT, R4, 0x1, PT ;  /* 0x000000010400780c */ /* 0x000fe20003f24270 */
[----:B------:R-:W-:Y:S01]  /*7340*/  UMOV UR6, 0x0 ;  /* 0x0000000000067882 */ /* 0x000fe20000000000 */
[----:B------:R-:W-:Y:S01]  /*7350*/  ISETP.NE.AND P0, PT, R6, 0x7, PT ;  /* 0x000000070600780c */ /* 0x000fe20003f05270 */
[----:B------:R-:W-:Y:S01]  /*7360*/  UIADD3 UR24, UR16, 0x180, URZ ;  /* 0x0000018010187890 */ /* 0x000fe2000fffe03f */
[----:B------:R-:W-:Y:S01]  /*7370*/  VIADD R22, R22, 0x40 ;  /* 0x0000004016167836 */ /* 0x000fe20000000000 */
[----:B------:R-:W-:Y:S01]  /*7380*/  UIADD3 UR16, UR16, 0x2180, URZ ;  /* 0x0000218010107890 */ /* 0x000fe2000fffe03f */
[----:B------:R-:W-:Y:S01]  /*7390*/  SEL R14, RZ, 0x1, P0 ;  /* 0x00000001ff0e7807 */ /* 0x000fe20000000000 */
[----:B------:R-:W-:Y:S01]  /*73a0*/  UIADD3 UR8, UR8, 0x1c180, URZ ;  /* 0x0001c18008087890 */ /* 0x000fe2000fffe03f */
[----:B------:R-:W-:Y:S01]  /*73b0*/  SEL R6, R6, RZ, P0 ;  /* 0x000000ff06067207 */ /* 0x000fe20000000000 */
[----:B------:R-:W-:Y:S01]  /*73c0*/  UMOV UR7, 0x10000000 ;  /* 0x1000000000077882 */ /* 0x000fe20000000000 */
[----:B------:R-:W-:Y:S01]  /*73d0*/  UMOV UR17, UR25 ;  /* 0x0000001900117c82 */ /* 0x000fe20008000000 */
[----:B------:R-:W-:Y:S01]  /*73e0*/  UMOV UR19, UR27 ;  /* 0x0000001b00137c82 */ /* 0x000fe20008000000 */
[----:B------:R-:W-:Y:S01]  /*73f0*/  UMOV UR20, UR28 ;  /* 0x0000001c00147c82 */ /* 0x000fe20008000000 */
[----:B------:R0:W-:Y:S01]  /*7400*/  UTMALDG.3D [UR24], [UR4], desc[UR6] ;  /* 0x00000618040075b4 */ /* 0x0001e20008011000 */
[----:B------:R-:W-:Y:S01]  /*7410*/  UMOV UR21, 0xff0000 ;  /* 0x00ff000000157882 */ /* 0x000fe20000000000 */
[----:B------:R-:W-:Y:S01]  /*7420*/  UMOV UR9, UR25 ;  /* 0x0000001900097c82 */ /* 0x000fe20008000000 */
[----:B------:R-:W-:Y:S01]  /*7430*/  UMOV UR10, UR27 ;  /* 0x0000001b000a7c82 */ /* 0x000fe20008000000 */
[----:B------:R-:W-:Y:S01]  /*7440*/  UMOV UR12, UR28 ;  /* 0x0000001c000c7c82 */ /* 0x000fe20008000000 */
[----:B------:R-:W-:Y:S01]  /*7450*/  LOP3.LUT R5, R5, R14, RZ, 0x3c, !PT ;  /* 0x0000000e05057212 */ /* 0x000fe200078e3cff */
[----:B------:R0:W-:Y:S01]  /*7460*/  UTMALDG.3D [UR16], [UR4], desc[UR6] ;  /* 0x00000610040075b4 */ /* 0x0001e20008011000 */
[----:B------:R0:W-:Y:S02]  /*7470*/  UTMALDG.3D.MULTICAST [UR8], [UR30], UR21, desc[UR6] ;  /* 0x000006081e0073b4 */ /* 0x0001e40008011815 */
[----:B0-----:R-:W-:Y:S05]  /*7480*/  @P1 BRA `(.L_x_174) ;  /* 0xfffffffc002c1947 */ /* 0x001fea000383ffff */
.L_x_171:
[----:B------:R-:W-:Y:S05]  /*7490*/  BSYNC B1 ;  /* 0x0000000000017941 */ /* 0x000fea0003800000 */
.L_x_170:
[----:B------:R-:W-:Y:S01]  /*74a0*/  LOP3.LUT P1, RZ, R10, 0xff, RZ, 0xc0, !PT ;  /* 0x000000ff0aff7812 */ /* 0x000fe2000782c0ff */
[C---:B------:R-:W-:Y:S01]  /*74b0*/  IMAD.IADD R15, R11.reuse, 0x1, R8 ;  /* 0x000000010b0f7824 */ /* 0x040fe200078e0208 */
[----:B------:R-:W-:Y:S01]  /*74c0*/  ULDC.64 UR4, c[0x0][0x650] ;  /* 0x0001940000047ab9 */ /* 0x000fe20000000a00 */
[----:B------:R-:W-:Y:S01]  /*74d0*/  ISETP.GE.U32.AND P2, PT, R11, 0x7, PT ;  /* 0x000000070b00780c */ /* 0x000fe20003f46070 */
[----:B------:R-:W-:Y:S01]  /*74e0*/  BSSY B1, `(.L_x_175) ;  /* 0x000006e000017945 */ /* 0x000fe20003800000 */
[C---:B------:R-:W-:Y:S01]  /*74f0*/  IMAD.WIDE.U32 R4, R15.reuse, 0x24924925, RZ ;  /* 0x249249250f047825 */ /* 0x040fe200078e00ff */
[----:B------:R-:W-:Y:S02]  /*7500*/  ISETP.GT.U32.AND P0, PT, R15, 0x6, PT ;  /* 0x000000060f00780c */ /* 0x000fe40003f04070 */
[----:B------:R-:W-:Y:S01]  /*7510*/  PRMT R10, RZ, 0x7610, R10 ;  /* 0x00007610ff0a7816 */ /* 0x000fe2000000000a */
[----:B------:R-:W-:Y:S01]  /*7520*/  IMAD.MOV.U32 R20, RZ, RZ, -0x1 ;  /* 0xffffffffff147424 */ /* 0x000fe200078e00ff */
[----:B------:R-:W-:Y:S01]  /*7530*/  ISETP.LT.U32.AND P0, PT, R11, 0x7, P0 ;  /* 0x000000070b00780c */ /* 0x000fe20000701070 */
[----:B------:R-:W-:-:S02]  /*7540*/  IMAD.MOV.U32 R21, RZ, RZ, -0x1 ;  /* 0xffffffffff157424 */ /* 0x000fc400078e00ff */
[----:B------:R-:W0:Y:S01]  /*7550*/  @P1 S2R R7, SR_CgaCtaId ;  /* 0x0000000000071919 */ /* 0x000e220000008800 */
[----:B------:R-:W-:Y:S02]  /*7560*/  SEL R4, RZ, 0x1, !P0 ;  /* 0x00000001ff047807 */ /* 0x000fe40004000000 */
[----:B------:R-:W-:Y:S02]  /*7570*/  IADD3 R16, P0, R16, UR36, RZ ;  /* 0x0000002410107c10 */ /* 0x000fe4000ff1e0ff */
[----:B------:R-:W-:Y:S02]  /*7580*/  @P1 MOV R6, 0x400 ;  /* 0x0000040000061802 */ /* 0x000fe40000000f00 */
[----:B------:R-:W-:Y:S02]  /*7590*/  IADD3.X R17, R17, UR42, RZ, P0, !PT ;  /* 0x0000002a11117c10 */ /* 0x000fe400087fe4ff */
[----:B------:R-:W-:Y:S02]  /*75a0*/  ISETP.GE.U32.AND P0, PT, R16, UR4, PT ;  /* 0x0000000410007c0c */ /* 0x000fe4000bf06070 */
[----:B------:R-:W-:-:S02]  /*75b0*/  LOP3.LUT R3, R3, R4, RZ, 0x3c, !PT ;  /* 0x0000000403037212 */ /* 0x000fc400078e3cff */
[----:B------:R-:W-:Y:S02]  /*75c0*/  ISETP.GE.U32.AND.EX P0, PT, R17, UR5, PT, P0 ;  /* 0x0000000511007c0c */ /* 0x000fe4000bf06100 */
[----:B------:R-:W-:Y:S02]  /*75d0*/  PRMT R4, RZ, 0x7610, R4 ;  /* 0x00007610ff047816 */ /* 0x000fe40000000004 */
[----:B0-----:R-:W-:Y:S01]  /*75e0*/  @P1 LEA R6, R7, R6, 0x18 ;  /* 0x0000000607061211 */ /* 0x001fe200078ec0ff */
[----:B------:R-:W-:-:S03]  /*75f0*/  IMAD.IADD R7, R15, 0x1, -R5 ;  /* 0x000000010f077824 */ /* 0x000fc600078e0a05 */
[----:B------:R0:W-:Y:S02]  /*7600*/  @P1 SYNCS.ARRIVE.TRANS64.A1T0 RZ, [R6+URZ+0x88], RZ ;  /* 0x000088ff06ff19a7 */ /* 0x0001e4000810003f */
[----:B------:R-:W-:-:S04]  /*7610*/  LEA.HI R7, R7, R5, RZ, 0x1f ;  /* 0x0000000507077211 */ /* 0x000fc800078ff8ff */
[----:B------:R-:W-:Y:S01]  /*7620*/  SHF.R.U32.HI R8, RZ, 0x2, R7 ;  /* 0x00000002ff087819 */ /* 0x000fe20000011607 */
[----:B------:R-:W-:-:S03]  /*7630*/  IMAD.MOV.U32 R7, RZ, RZ, -0x1 ;  /* 0xffffffffff077424 */ /* 0x000fc600078e00ff */
[----:B------:R-:W-:Y:S01]  /*7640*/  @P2 LOP3.LUT R3, R3, 0x1, R8, 0x78, !PT ;  /* 0x0000000103032812 */ /* 0x000fe200078e7808 */
[----:B------:R-:W-:Y:S01]  /*7650*/  IMAD R8, R8, -0x7, R15 ;  /* 0xfffffff908087824 */ /* 0x000fe200078e020f */
[----:B0-----:R-:W-:Y:S06]  /*7660*/  @P0 BRA `(.L_x_176) ;  /* 0x0000000400540947 */ /* 0x001fec0003800000 */
[----:B------:R-:W0:Y:S01]  /*7670*/  S2R R15, SR_CTAID.X ;  /* 0x00000000000f7919 */ /* 0x000e220000002500 */
[----:B------:R-:W-:Y:S01]  /*7680*/  ULDC.64 UR4, c[0x0][0x628] ;  /* 0x00018a0000047ab9 */ /* 0x000fe20000000a00 */
[----:B------:R-:W-:Y:S01]  /*7690*/  ULDC UR7, c[0x0][0x630] ;  /* 0x00018c0000077ab9 */ /* 0x000fe20000000800 */
[----:B------:R-:W-:Y:S01]  /*76a0*/  ISETP.NE.U32.AND P0, PT, RZ, UR4, PT ;  /* 0x00000004ff007c0c */ /* 0x000fe2000bf05070 */
[----:B------:R-:W1:Y:S01]  /*76b0*/  S2R R20, SR_CTAID.Y ;  /* 0x0000000000147919 */ /* 0x000e620000002600 */
[----:B------:R-:W-:Y:S01]  /*76c0*/  ULDC UR8, c[0x0][0x150] ;  /* 0x0000540000087ab9 */ /* 0x000fe20000000800 */
[----:B------:R-:W-:Y:S01]  /*76d0*/  IMAD.MOV.U32 R4, RZ, RZ, R16 ;  /* 0x000000ffff047224 */ /* 0x000fe200078e0010 */
[----:B------:R-:W-:Y:S01]  /*76e0*/  ISETP.NE.AND.EX P0, PT, RZ, UR5, PT, P0 ;  /* 0x00000005ff007c0c */ /* 0x000fe2000bf05300 */
[----:B------:R-:W-:Y:S01]  /*76f0*/  IMAD.MOV.U32 R5, RZ, RZ, R17 ;  /* 0x000000ffff057224 */ /* 0x000fe200078e0011 */
[----:B0-----:R-:W-:-:S11]  /*7700*/  I2FP.F32.U32 R22, R15 ;  /* 0x0000000f00167245 */ /* 0x001fd60000201000 */
[----:B------:R-:W-:Y:S05]  /*7710*/  @!P0 BRA `(.L_x_177) ;  /* 0x0000000000288947 */ /* 0x000fea0003800000 */
[----:B------:R-:W-:Y:S02]  /*7720*/  ULDC UR6, c[0x0][0x634] ;  /* 0x00018d0000067ab9 */ /* 0x000fe40000000800 */
[----:B------:R-:W-:-:S05]  /*7730*/  IADD3 R5, P0, R16, UR6, RZ ;  /* 0x0000000610057c10 */ /* 0x000fca000ff1e0ff */
[----:B------:R-:W-:-:S04]  /*7740*/  IMAD.X R21, RZ, RZ, R17, P0 ;  /* 0x000000ffff157224 */ /* 0x000fc800000e0611 */
[----:B------:R-:W-:-:S04]  /*7750*/  IMAD.WIDE.U32 R6, R21, UR4, RZ ;  /* 0x0000000415067c25 */ /* 0x000fc8000f8e00ff */
[----:B------:R-:W-:-:S04]  /*7760*/  IMAD.WIDE.U32 R6, P0, R5, UR5, R6 ;  /* 0x0000000505067c25 */ /* 0x000fc8000f800006 */
[----:B------:R-:W-:-:S04]  /*7770*/  IMAD.WIDE.U32 R4, R5, UR4, RZ ;  /* 0x0000000405047c25 */ /* 0x000fc8000f8e00ff */
[----:B------:R-:W-:Y:S01]  /*7780*/  IMAD.MOV.U32 R4, RZ, RZ, R7 ;  /* 0x000000ffff047224 */ /* 0x000fe200078e0007 */
[----:B------:R-:W-:Y:S01]  /*7790*/  IADD3 RZ, P1, R5, R6, RZ ;  /* 0x0000000605ff7210 */ /* 0x000fe20007f3e0ff */
[----:B------:R-:W-:-:S04]  /*77a0*/  IMAD.X R5, RZ, RZ, RZ, P0 ;  /* 0x000000ffff057224 */ /* 0x000fc800000e06ff */
[----:B------:R-:W-:-:S08]  /*77b0*/  IMAD.WIDE.U32.X R4, R21, UR5, R4, P1 ;  /* 0x0000000515047c25 */ /* 0x000fd000088e0404 */
.L_x_177:
[--C-:B------:R-:W-:Y:S01]  /*77c0*/  SHF.R.U64 R14, R4, UR7, R5.reuse ;  /* 0x00000007040e7c19 */ /* 0x100fe20008001205 */
[----:B------:R-:W-:Y:S01]  /*77d0*/  FMUL R22, R22, UR8 ;  /* 0x0000000816167c20 */ /* 0x000fe20008400000 */
[----:B------:R-:W-:Y:S01]  /*77e0*/  SHF.R.U32.HI R4, RZ, UR7, R5 ;  /* 0x00000007ff047c19 */ /* 0x000fe20008011605 */
[----:B------:R-:W0:Y:S01]  /*77f0*/  LDC R6, c[0x0][0x144] ;  /* 0x00005100ff067b82 */ /* 0x000e220000000800 */
[----:B------:R-:W-:Y:S01]  /*7800*/  IADD3 R5, P0, RZ, -R14, RZ ;  /* 0x8000000eff057210 */ /* 0x000fe20007f1e0ff */
[----:B------:R-:W-:Y:S01]  /*7810*/  ULDC UR6, c[0x0][0x154] ;  /* 0x0000550000067ab9 */ /* 0x000fe20000000800 */
[----:B-1----:R-:W-:Y:S01]  /*7820*/  I2FP.F32.U32 R7, R20 ;  /* 0x0000001400077245 */ /* 0x002fe20000201000 */
[----:B------:R-:W1:Y:S01]  /*7830*/  F2I.U32.TRUNC.NTZ R22, R22 ;  /* 0x0000001600167305 */ /* 0x000e62000020f000 */
[----:B------:R-:W-:Y:S01]  /*7840*/  ULDC.64 UR4, c[0x0][0x620] ;  /* 0x0001880000047ab9 */ /* 0x000fe20000000a00 */
[----:B------:R-:W-:Y:S01]  /*7850*/  IMAD.X R4, RZ, RZ, ~R4, P0 ;  /* 0x000000ffff047224 */ /* 0x000fe200000e0e04 */
[----:B------:R-:W-:Y:S01]  /*7860*/  ISETP.NE.AND P2, PT, R2, 0x1, PT ;  /* 0x000000010200780c */ /* 0x000fe20003f45270 */
[----:B------:R-:W-:Y:S01]  /*7870*/  FMUL R23, R7, UR6 ;  /* 0x0000000607177c20 */ /* 0x000fe20008400000 */
[----:B------:R-:W2:Y:S01]  /*7880*/  LDC R25, c[0x0][0x148] ;  /* 0x00005200ff197b82 */ /* 0x000ea20000000800 */
[----:B------:R-:W-:Y:S01]  /*7890*/  IMAD R4, R4, UR4, RZ ;  /* 0x0000000404047c24 */ /* 0x000fe2000f8e02ff */
[----:B------:R-:W-:-:S02]  /*78a0*/  ULDC.64 UR6, c[0x0][0x640] ;  /* 0x0001900000067ab9 */ /* 0x000fc40000000a00 */
[----:B------:R-:W-:Y:S01]  /*78b0*/  ISETP.NE.U32.AND P0, PT, RZ, UR6, PT ;  /* 0x00000006ff007c0c */ /* 0x000fe2000bf05070 */
[----:B------:R-:W3:Y:S01]  /*78c0*/  F2I.U32.TRUNC.NTZ R23, R23 ;  /* 0x0000001700177305 */ /* 0x000ee2000020f000 */
[C---:B------:R-:W-:Y:S02]  /*78d0*/  IMAD R7, R5.reuse, UR5, R4 ;  /* 0x0000000505077c24 */ /* 0x040fe4000f8e0204 */
[----:B------:R-:W-:Y:S01]  /*78e0*/  IMAD.WIDE.U32 R4, R5, UR4, R16 ;  /* 0x0000000405047c25 */ /* 0x000fe2000f8e0010 */
[----:B------:R-:W-:Y:S01]  /*78f0*/  ULDC UR4, c[0x0][0x618] ;  /* 0x0001860000047ab9 */ /* 0x000fe20000000800 */
[----:B------:R-:W-:Y:S02]  /*7900*/  ISETP.NE.AND.EX P0, PT, RZ, UR7, PT, P0 ;  /* 0x00000007ff007c0c */ /* 0x000fe4000bf05300 */
[----:B------:R-:W-:Y:S02]  /*7910*/  IMAD.IADD R5, R5, 0x1, R7 ;  /* 0x0000000105057824 */ /* 0x000fe400078e0207 */
[----:B-1----:R-:W-:-:S03]  /*7920*/  IMAD.MOV R22, RZ, RZ, -R22 ;  /* 0x000000ffff167224 */ /* 0x002fc600078e0a16 */
[----:B------:R-:W-:Y:S01]  /*7930*/  SHF.R.U64 R21, R4, UR4, R5 ;  /* 0x0000000404157c19 */ /* 0x000fe20008001205 */
[----:B0-----:R-:W-:Y:S01]  /*7940*/  IMAD R15, R6, R22, R15 ;  /* 0x00000016060f7224 */ /* 0x001fe200078e020f */
[----:B------:R-:W-:Y:S01]  /*7950*/  SHF.R.U32.HI R4, RZ, UR4, R5 ;  /* 0x00000004ff047c19 */ /* 0x000fe20008011605 */
[----:B------:R-:W-:Y:S01]  /*7960*/  ULDC UR4, c[0x0][0x608] ;  /* 0x0001820000047ab9 */ /* 0x000fe20000000800 */
[----:B---3--:R-:W-:Y:S02]  /*7970*/  IMAD.MOV R6, RZ, RZ, -R23 ;  /* 0x000000ffff067224 */ /* 0x008fe400078e0a17 */
[--C-:B------:R-:W-:Y:S02]  /*7980*/  SHF.R.U64 R22, R21, UR4, R4.reuse ;  /* 0x0000000415167c19 */ /* 0x100fe40008001204 */
[----:B------:R-:W-:Y:S01]  /*7990*/  SHF.R.U32.HI R5, RZ, UR4, R4 ;  /* 0x00000004ff057c19 */ /* 0x000fe20008011604 */
[----:B------:R-:W-:Y:S01]  /*79a0*/  ULDC UR4, c[0x0][0x658] ;  /* 0x0001960000047ab9 */ /* 0x000fe20000000800 */
[----:B--2---:R-:W-:-:S02]  /*79b0*/  @P2 IMAD R15, R25, R6, R20 ;  /* 0x00000006190f2224 */ /* 0x004fc400078e0214 */
[--C-:B------:R-:W-:Y:S02]  /*79c0*/  SHF.R.U64 R20, R22, UR4, R5.reuse ;  /* 0x0000000416147c19 */ /* 0x100fe40008001205 */
[----:B------:R-:W-:-:S03]  /*79d0*/  SHF.R.U32.HI R23, RZ, UR4, R5 ;  /* 0x00000004ff177c19 */ /* 0x000fc60008011605 */
[----:B------:R-:W-:Y:S02]  /*79e0*/  IMAD.MOV.U32 R6, RZ, RZ, R20 ;  /* 0x000000ffff067224 */ /* 0x000fe400078e0014 */
[----:B------:R-:W-:Y:S01]  /*79f0*/  IMAD.MOV.U32 R5, RZ, RZ, R23 ;  /* 0x000000ffff057224 */ /* 0x000fe200078e0017 */
[----:B------:R-:W-:Y:S06]  /*7a00*/  @!P0 BRA `(.L_x_178) ;  /* 0x00000000002c8947 */ /* 0x000fec0003800000 */
        /* <DEDUP_REMOVED lines=9> */
[----:B------:R-:W-:-:S04]  /*7aa0*/  IMAD.WIDE.U32.X R4, R23, UR7, R4, P1 ;  /* 0x0000000717047c25 */ /* 0x000fc800088e0404 */
[----:B------:R-:W-:-:S07]  /*7ab0*/  IMAD.MOV.U32 R6, RZ, RZ, R4 ;  /* 0x000000ffff067224 */ /* 0x000fce00078e0004 */
.L_x_178:
[----:B------:R-:W-:Y:S01]  /*7ac0*/  ULDC UR4, c[0x0][0x648] ;  /* 0x0001920000047ab9 */ /* 0x000fe20000000800 */
[----:B------:R-:W-:Y:S01]  /*7ad0*/  LOP3.LUT R4, R22, UR14, RZ, 0xc0, !PT ;  /* 0x0000000e16047c12 */ /* 0x000fe2000f8ec0ff */
[----:B------:R-:W-:Y:S01]  /*7ae0*/  ULDC UR5, c[0x0][0x610] ;  /* 0x0001840000057ab9 */ /* 0x000fe20000000800 */
[----:B------:R-:W-:Y:S01]  /*7af0*/  SHF.R.U64 R5, R6, UR4, R5 ;  /* 0x0000000406057c19 */ /* 0x000fe20008001205 */
[----:B------:R-:W-:Y:S01]  /*7b00*/  ULDC UR4, c[0x0][0x638] ;  /* 0x00018e0000047ab9 */ /* 0x000fe20000000800 */
[----:B------:R-:W-:-:S03]  /*7b10*/  LOP3.LUT R21, R21, UR13, RZ, 0xc0, !PT ;  /* 0x0000000d15157c12 */ /* 0x000fc6000f8ec0ff */
[----:B------:R-:W-:Y:S02]  /*7b20*/  IMAD.MOV R7, RZ, RZ, -R5 ;  /* 0x000000ffff077224 */ /* 0x000fe400078e0a05 */
[----:B------:R-:W-:Y:S02]  /*7b30*/  IMAD R4, R5, UR15, R4 ;  /* 0x0000000f05047c24 */ /* 0x000fe4000f8e0204 */
[----:B------:R-:W-:Y:S01]  /*7b40*/  IMAD R20, R7, UR4, R20 ;  /* 0x0000000407147c24 */ /* 0x000fe2000f8e0214 */
[----:B------:R-:W-:Y:S01]  /*7b50*/  ULDC UR4, c[0x0][0x600] ;  /* 0x0001800000047ab9 */ /* 0x000fe20000000800 */
[----:B------:R-:W-:Y:S02]  /*7b60*/  IMAD R15, R4, UR5, R15 ;  /* 0x00000005040f7c24 */ /* 0x000fe4000f8e020f */
[----:B------:R-:W-:Y:S02]  /*7b70*/  IMAD R20, R20, UR4, R21 ;  /* 0x0000000414147c24 */ /* 0x000fe4000f8e0215 */
[----:B------:R-:W-:-:S02]  /*7b80*/  IMAD.MOV.U32 R4, RZ, RZ, 0x1 ;  /* 0x00000001ff047424 */ /* 0x000fc400078e00ff */
[----:B------:R-:W-:Y:S01]  /*7b90*/  IMAD.MOV.U32 R7, RZ, RZ, R14 ;  /* 0x000000ffff077224 */ /* 0x000fe200078e000e */
[----:B------:R-:W-:Y:S02]  /*7ba0*/  SEL R21, R20, R15, !P2 ;  /* 0x0000000f14157207 */ /* 0x000fe40005000000 */
[----:B------:R-:W-:-:S07]  /*7bb0*/  SEL R20, R15, R20, !P2 ;  /* 0x000000140f147207 */ /* 0x000fce0005000000 */
.L_x_176:
[----:B------:R-:W-:Y:S05]  /*7bc0*/  BSYNC B1 ;  /* 0x0000000000017941 */ /* 0x000fea0003800000 */
.L_x_175:
[----:B------:R-:W-:-:S13]  /*7bd0*/  LOP3.LUT P0, RZ, R4, 0xff, RZ, 0xc0, !PT ;  /* 0x000000ff04ff7812 */ /* 0x000fda000780c0ff */
[----:B------:R-:W-:Y:S05]  /*7be0*/  @P0 BRA `(.L_x_179) ;  /* 0xfffffff400180947 */ /* 0x000fea000383ffff */
[----:B------:R-:W-:Y:S05]  /*7bf0*/  BSYNC B0 ;  /* 0x0000000000007941 */ /* 0x000fea0003800000 */
.L_x_168:
[----:B------:R-:W-:-:S03]  /*7c00*/  UMOV UR4, 0xffffffff ;  /* 0xffffffff00047882 */ /* 0x000fc60000000000 */
[----:B------:R-:W-:Y:S05]  /*7c10*/  BRA.DIV UR4, `(.L_x_180) ;  /* 0x0000000604807947 */ /* 0x000fea000b800000 */
[----:B------:R-:W-:-:S13]  /*7c20*/  ELECT P6, URZ, PT ;  /* 0x00000000003f782f */ /* 0x000fda00038c0000 */
.L_x_197:
[----:B------:R-:W-:Y:S04]  /*7c30*/  BSSY B0, `(.L_x_181) ;  /* 0x0000046000007945 */ /* 0x000fe80003800000 */
[----:B------:R-:W-:Y:S05]  /*7c40*/  @!P6 BRA `(.L_x_182) ;  /* 0x000000040010e947 */ /* 0x000fea0003800000 */
[----:B------:R-:W-:-:S04]  /*7c50*/  LOP3.LUT R18, R18, 0x2, RZ, 0xfc, !PT ;  /* 0x0000000212127812 */ /* 0x000fc800078efcff */
[----:B------:R-:W-:-:S13]  /*7c60*/  ISETP.NE.AND P0, PT, R18, 0x3, PT ;  /* 0x000000031200780c */ /* 0x000fda0003f05270 */
[----:B------:R-:W-:Y:S05]  /*7c70*/  @!P0 BRA `(.L_x_183) ;  /* 0x0000000000048947 */ /* 0x000fea0003800000 */
[----:B------:R-:W-:Y:S01]  /*7c80*/  BPT.TRAP 0x1 ;  /* 0x000000040000795c */ /* 0x000fe20000300000 */
.L_x_183:
[----:B------:R-:W0:Y:S01]  /*7c90*/  S2R R5, SR_CgaCtaId ;  /* 0x0000000000057919 */ /* 0x000e220000008800 */
[----:B------:R-:W-:Y:S02]  /*7ca0*/  MOV R0, 0x400 ;  /* 0x0000040000007802 */ /* 0x000fe40000000f00 */
[----:B------:R-:W-:Y:S02]  /*7cb0*/  SHF.L.U32 R2, R3, 0x1f, RZ ;  /* 0x0000001f03027819 */ /* 0x000fe400000006ff */
[----:B0-----:R-:W-:-:S05]  /*7cc0*/  LEA R5, R5, R0, 0x18 ;  /* 0x0000000005057211 */ /* 0x001fca00078ec0ff */
[----:B------:R-:W-:-:S04]  /*7cd0*/  VIADD R5, R5, 0x38 ;  /* 0x0000003805057836 */ /* 0x000fc80000000000 */
[C---:B------:R-:W-:Y:S02]  /*7ce0*/  IMAD R7, R8.reuse, 0x8, R5 ;  /* 0x0000000808077824 */ /* 0x040fe400078e0205 */
[----:B------:R-:W-:Y:S02]  /*7cf0*/  VIADD R8, R8, 0x1 ;  /* 0x0000000108087836 */ /* 0x000fe40000000000 */
[----:B------:R-:W0:Y:S03]  /*7d00*/  SYNCS.PHASECHK.TRANS64.TRYWAIT P0, [R7+URZ], R2 ;  /* 0x00000002070075a7 */ /* 0x000e26000800017f */
[----:B------:R-:W-:-:S04]  /*7d10*/  ISETP.NE.AND P1, PT, R8, 0x7, PT ;  /* 0x000000070800780c */ /* 0x000fc80003f25270 */
[----:B------:R-:W-:Y:S02]  /*7d20*/  SEL R0, RZ, 0x1, P1 ;  /* 0x00000001ff007807 */ /* 0x000fe40000800000 */
[----:B------:R-:W-:Y:S02]  /*7d30*/  SEL R8, R8, RZ, P1 ;  /* 0x000000ff08087207 */ /* 0x000fe40000800000 */
[----:B------:R-:W-:-:S03]  /*7d40*/  LOP3.LUT R9, R3, R0, RZ, 0x3c, !PT ;  /* 0x0000000003097212 */ /* 0x000fc600078e3cff */
[----:B------:R-:W-:Y:S01]  /*7d50*/  IMAD R6, R8, 0x8, R5 ;  /* 0x0000000808067824 */ /* 0x000fe200078e0205 */
[----:B------:R-:W-:Y:S01]  /*7d60*/  SHF.L.U32 R3, R9, 0x1f, RZ ;  /* 0x0000001f09037819 */ /* 0x000fe200000006ff */
[----:B0-----:R-:W-:Y:S06]  /*7d70*/  @!P0 BRA `(.L_x_184) ;  /* 0x0000000400488947 */ /* 0x001fec0003800000 */
.L_x_198:
[----:B------:R-:W1:Y:S01]  /*7d80*/  SYNCS.PHASECHK.TRANS64.TRYWAIT P0, [R6+URZ], R3 ;  /* 0x00000003060075a7 */ /* 0x000e62000800017f */
[----:B------:R-:W-:-:S05]  /*7d90*/  VIADD R0, R8, 0x1 ;  /* 0x0000000108007836 */ /* 0x000fca0000000000 */
[----:B------:R-:W-:-:S04]  /*7da0*/  ISETP.NE.AND P1, PT, R0, 0x7, PT ;  /* 0x000000070000780c */ /* 0x000fc80003f25270 */
[----:B0-----:R-:W-:Y:S02]  /*7db0*/  SEL R2, RZ, 0x1, P1 ;  /* 0x00000001ff027807 */ /* 0x001fe40000800000 */
[----:B------:R-:W-:Y:S02]  /*7dc0*/  SEL R0, R0, RZ, P1 ;  /* 0x000000ff00007207 */ /* 0x000fe40000800000 */
[----:B------:R-:W-:-:S03]  /*7dd0*/  LOP3.LUT R9, R9, R2, RZ, 0x3c, !PT ;  /* 0x0000000209097212 */ /* 0x000fc600078e3cff */
[----:B------:R-:W-:Y:S01]  /*7de0*/  IMAD R7, R0, 0x8, R5 ;  /* 0x0000000800077824 */ /* 0x000fe200078e0205 */
[----:B------:R-:W-:Y:S01]  /*7df0*/  SHF.L.U32 R4, R9, 0x1f, RZ ;  /* 0x0000001f09047819 */ /* 0x000fe200000006ff */
[----:B-1----:R-:W-:Y:S06]  /*7e00*/  @!P0 BRA `(.L_x_185) ;  /* 0x0000000400388947 */ /* 0x002fec0003800000 */
.L_x_199:
[----:B------:R-:W1:Y:S01]  /*7e10*/  SYNCS.PHASECHK.TRANS64.TRYWAIT P0, [R7+URZ], R4 ;  /* 0x00000004070075a7 */ /* 0x000e62000800017f */
[----:B------:R-:W-:-:S05]  /*7e20*/  VIADD R0, R0, 0x1 ;  /* 0x0000000100007836 */ /* 0x000fca0000000000 */
[----:B------:R-:W-:-:S04]  /*7e30*/  ISETP.NE.AND P1, PT, R0, 0x7, PT ;  /* 0x000000070000780c */ /* 0x000fc80003f25270 */
[----:B------:R-:W-:Y:S02]  /*7e40*/  SEL R2, RZ, 0x1, P1 ;  /* 0x00000001ff027807 */ /* 0x000fe40000800000 */
[----:B------:R-:W-:Y:S02]  /*7e50*/  SEL R0, R0, RZ, P1 ;  /* 0x000000ff00007207 */ /* 0x000fe40000800000 */
[----:B------:R-:W-:-:S03]  /*7e60*/  LOP3.LUT R9, R9, R2, RZ, 0x3c, !PT ;  /* 0x0000000209097212 */ /* 0x000fc600078e3cff */
[----:B0-----:R-:W-:Y:S01]  /*7e70*/  IMAD R6, R0, 0x8, R5 ;  /* 0x0000000800067824 */ /* 0x001fe200078e0205 */
[----:B------:R-:W-:Y:S01]  /*7e80*/  SHF.L.U32 R3, R9, 0x1f, RZ ;  /* 0x0000001f09037819 */ /* 0x000fe200000006ff */
[----:B-1----:R-:W-:Y:S06]  /*7e90*/  @!P0 BRA `(.L_x_186) ;  /* 0x0000000400288947 */ /* 0x002fec0003800000 */
.L_x_200:
        /* <DEDUP_REMOVED lines=9> */
.L_x_201:
        /* <DEDUP_REMOVED lines=9> */
.L_x_202:
[----:B------:R-:W1:Y:S01]  /*7fc0*/  SYNCS.PHASECHK.TRANS64.TRYWAIT P0, [R6+URZ], R3 ;  /* 0x00000003060075a7 */ /* 0x000e62000800017f */
[----:B------:R-:W-:-:S05]  /*7fd0*/  VIADD R0, R0, 0x1 ;  /* 0x0000000100007836 */ /* 0x000fca0000000000 */
[----:B------:R-:W-:-:S04]  /*7fe0*/  ISETP.NE.AND P1, PT, R0, 0x7, PT ;  /* 0x000000070000780c */ /* 0x000fc80003f25270 */
[----:B------:R-:W-:Y:S02]  /*7ff0*/  SEL R2, RZ, 0x1, P1 ;  /* 0x00000001ff027807 */ /* 0x000fe40000800000 */
[----:B------:R-:W-:Y:S02]  /*8000*/  SEL R0, R0, RZ, P1 ;  /* 0x000000ff00007207 */ /* 0x000fe40000800000 */
[----:B------:R-:W-:Y:S01]  /*8010*/  LOP3.LUT R2, R9, R2, RZ, 0x3c, !PT ;  /* 0x0000000209027212 */ /* 0x000fe200078e3cff */
[----:B-1----:R-:W-:Y:S06]  /*8020*/  @!P0 BRA `(.L_x_189) ;  /* 0x0000000400008947 */ /* 0x002fec0003800000 */
.L_x_203:
[----:B------:R-:W-:Y:S01]  /*8030*/  IMAD R5, R0, 0x8, R5 ;  /* 0x0000000800057824 */ /* 0x000fe200078e0205 */
[----:B------:R-:W-:-:S07]  /*8040*/  SHF.L.U32 R0, R2, 0x1f, RZ ;  /* 0x0000001f02007819 */ /* 0x000fce00000006ff */
.L_x_190:
[----:B--2---:R2:W3:Y:S02]  /*8050*/  SYNCS.PHASECHK.TRANS64.TRYWAIT P0, [R5+URZ], R0 ;  /* 0x00000000050075a7 */ /* 0x0044e4000800017f */
[----:B---3--:R-:W-:Y:S05]  /*8060*/  @!P0 NANOSLEEP.SYNCS 0x989680 ;  /* 0x009896800000895d */ /* 0x008fea0003900000 */
[----:B------:R-:W3:Y:S02]  /*8070*/  @!P0 SYNCS.PHASECHK.TRANS64 P0, [R5+URZ], R0 ;  /* 0x00000000050085a7 */ /* 0x000ee4000800007f */
[----:B---3--:R-:W-:Y:S05]  /*8080*/  @!P0 BRA `(.L_x_190) ;  /* 0xfffffffc00f08947 */ /* 0x008fea000383ffff */
.L_x_182:
[----:B------:R-:W-:Y:S05]  /*8090*/  BSYNC B0 ;  /* 0x0000000000007941 */ /* 0x000fea0003800000 */
.L_x_181:
[----:B------:R-:W-:Y:S05]  /*80a0*/  EXIT ;  /* 0x000000000000794d */ /* 0x000fea0003800000 */
.L_x_21:
[----:B-1----:R1:W2:Y:S02]  /*80b0*/  SYNCS.PHASECHK.TRANS64.TRYWAIT P1, [R3+URZ], R0 ;  /* 0x00000000030075a7 */ /* 0x0022a4000802017f */
[----:B--2---:R-:W-:Y:S05]  /*80c0*/  @!P1 NANOSLEEP.SYNCS 0x989680 ;  /* 0x009896800000995d */ /* 0x004fea0003900000 */
[----:B------:R-:W2:Y:S02]  /*80d0*/  @!P1 SYNCS.PHASECHK.TRANS64 P1, [R3+URZ], R0 ;  /* 0x00000000030095a7 */ /* 0x000ea4000802007f */
[----:B--2---:R-:W-:Y:S05]  /*80e0*/  @!P1 BRA `(.L_x_21) ;  /* 0xfffffffc00f09947 */ /* 0x004fea000383ffff */
[----:B------:R-:W-:Y:S05]  /*80f0*/  BRA `(.L_x_20) ;  /* 0xffffff9400c07947 */ /* 0x000fea000383ffff */
.L_x_26:
[----:B-1----:R1:W2:Y:S02]  /*8100*/  SYNCS.PHASECHK.TRANS64.TRYWAIT P1, [R5+URZ], R4 ;  /* 0x00000004050075a7 */ /* 0x0022a4000802017f */
[----:B--2---:R-:W-:Y:S05]  /*8110*/  @!P1 NANOSLEEP.SYNCS 0x989680 ;  /* 0x009896800000995d */ /* 0x004fea0003900000 */
[----:B------:R-:W2:Y:S02]  /*8120*/  @!P1 SYNCS.PHASECHK.TRANS64 P1, [R5+URZ], R4 ;  /* 0x00000004050095a7 */ /* 0x000ea4000802007f */
[----:B--2---:R-:W-:Y:S05]  /*8130*/  @!P1 BRA `(.L_x_26) ;  /* 0xfffffffc00f09947 */ /* 0x004fea000383ffff */
[----:B------:R-:W-:Y:S05]  /*8140*/  BRA `(.L_x_25) ;  /* 0xffffff98009c7947 */ /* 0x000fea000383ffff */
.L_x_169:
[----:B------:R-:W-:Y:S01]  /*8150*/  BSSY B1, `(.L_x_191) ;  /* 0x0000006000017945 */ /* 0x000fe20003800000 */
[----:B------:R-:W-:-:S07]  /*8160*/  IMAD.MOV.U32 R15, RZ, RZ, -0x1 ;  /* 0xffffffffff0f7424 */ /* 0x000fce00078e00ff */
[----:B------:R-:W-:Y:S05]  /*8170*/  WARPSYNC.COLLECTIVE R15, `(.L_x_192) ;  /* 0x000000000f0c7348 */ /* 0x000fea0003c00000 */
[----:B------:R-:W-:Y:S02]  /*8180*/  ELECT P6, UR62, PT ;  /* 0x00000000003e782f */ /* 0x000fe400038c0000 */
[----:B------:R-:W-:Y:S01]  /*8190*/  MOV R14, UR62 ;  /* 0x0000003e000e7c02 */ /* 0x000fe20008000f00 */
[----:B------:R-:W-:Y:S10]  /*81a0*/  ENDCOLLECTIVE ;  /* 0x000000000000791b */ /* 0x000ff40003800000 */
.L_x_192:
[----:B------:R-:W-:Y:S05]  /*81b0*/  BSYNC B1 ;  /* 0x0000000000017941 */ /* 0x000fea0003800000 */
.L_x_191:
[----:B------:R-:W-:Y:S05]  /*81c0*/  BRA `(.L_x_193) ;  /* 0xffffffec00ac7947 */ /* 0x000fea000383ffff */
.L_x_172:
[----:B-1----:R1:W2:Y:S02]  /*81d0*/  SYNCS.PHASECHK.TRANS64.TRYWAIT P0, [R23+URZ+0x38], R14 ;  /* 0x0000380e170075a7 */ /* 0x0022a4000800017f */
[----:B--2---:R-:W-:Y:S05]  /*81e0*/  @!P0 NANOSLEEP.SYNCS 0x989680 ;  /* 0x009896800000895d */ /* 0x004fea0003900000 */
[----:B------:R-:W2:Y:S02]  /*81f0*/  @!P0 SYNCS.PHASECHK.TRANS64 P0, [R23+URZ+0x38], R14 ;  /* 0x0000380e170085a7 */ /* 0x000ea4000800007f */
[----:B--2---:R-:W-:Y:S05]  /*8200*/  @!P0 BRA `(.L_x_172) ;  /* 0xfffffffc00f08947 */ /* 0x004fea000383ffff */
[----:B------:R-:W-:Y:S05]  /*8210*/  BRA `(.L_x_194) ;  /* 0xffffffec00ec7947 */ /* 0x000fea000383ffff */
.L_x_180:
[----:B------:R-:W-:Y:S01]  /*8220*/  BSSY B0, `(.L_x_195) ;  /* 0x0000006000007945 */ /* 0x000fe20003800000 */
[----:B------:R-:W-:-:S07]  /*8230*/  IMAD.MOV.U32 R15, RZ, RZ, -0x1 ;  /* 0xffffffffff0f7424 */ /* 0x000fce00078e00ff */
[----:B------:R-:W-:Y:S05]  /*8240*/  WARPSYNC.COLLECTIVE R15, `(.L_x_196) ;  /* 0x000000000f0c7348 */ /* 0x000fea0003c00000 */
[----:B------:R-:W-:Y:S02]  /*8250*/  ELECT P6, UR62, PT ;  /* 0x00000000003e782f */ /* 0x000fe400038c0000 */
[----:B------:R-:W-:Y:S01]  /*8260*/  MOV R14, UR62 ;  /* 0x0000003e000e7c02 */ /* 0x000fe20008000f00 */
[----:B------:R-:W-:Y:S10]  /*8270*/  ENDCOLLECTIVE ;  /* 0x000000000000791b */ /* 0x000ff40003800000 */
.L_x_196:
[----:B------:R-:W-:Y:S05]  /*8280*/  BSYNC B0 ;  /* 0x0000000000007941 */ /* 0x000fea0003800000 */
.L_x_195:
[----:B------:R-:W-:Y:S05]  /*8290*/  BRA `(.L_x_197) ;  /* 0xfffffff800647947 */ /* 0x000fea000383ffff */
.L_x_184:
[----:B0-----:R0:W1:Y:S02]  /*82a0*/  SYNCS.PHASECHK.TRANS64.TRYWAIT P0, [R7+URZ], R2 ;  /* 0x00000002070075a7 */ /* 0x001064000800017f */
[----:B-1----:R-:W-:Y:S05]  /*82b0*/  @!P0 NANOSLEEP.SYNCS 0x989680 ;  /* 0x009896800000895d */ /* 0x002fea0003900000 */
[----:B------:R-:W1:Y:S02]  /*82c0*/  @!P0 SYNCS.PHASECHK.TRANS64 P0, [R7+URZ], R2 ;  /* 0x00000002070085a7 */ /* 0x000e64000800007f */
[----:B-1----:R-:W-:Y:S05]  /*82d0*/  @!P0 BRA `(.L_x_184) ;  /* 0xfffffffc00f08947 */ /* 0x002fea000383ffff */
[----:B------:R-:W-:Y:S05]  /*82e0*/  BRA `(.L_x_198) ;  /* 0xfffffff800a47947 */ /* 0x000fea000383ffff */
.L_x_185:
[----:B0-----:R0:W1:Y:S02]  /*82f0*/  SYNCS.PHASECHK.TRANS64.TRYWAIT P0, [R6+URZ], R3 ;  /* 0x00000003060075a7 */ /* 0x001064000800017f */
[----:B-1----:R-:W-:Y:S05]  /*8300*/  @!P0 NANOSLEEP.SYNCS 0x989680 ;  /* 0x009896800000895d */ /* 0x002fea0003900000 */
[----:B------:R-:W1:Y:S02]  /*8310*/  @!P0 SYNCS.PHASECHK.TRANS64 P0, [R6+URZ], R3 ;  /* 0x00000003060085a7 */ /* 0x000e64000800007f */
[----:B-1----:R-:W-:Y:S05]  /*8320*/  @!P0 BRA `(.L_x_185) ;  /* 0xfffffffc00f08947 */ /* 0x002fea000383ffff */
[----:B------:R-:W-:Y:S05]  /*8330*/  BRA `(.L_x_199) ;  /* 0xfffffff800b47947 */ /* 0x000fea000383ffff */
.L_x_186:
[----:B0-----:R0:W1:Y:S02]  /*8340*/  SYNCS.PHASECHK.TRANS64.TRYWAIT P0, [R7+URZ], R4 ;  /* 0x00000004070075a7 */ /* 0x001064000800017f */
[----:B-1----:R-:W-:Y:S05]  /*8350*/  @!P0 NANOSLEEP.SYNCS 0x989680 ;  /* 0x009896800000895d */ /* 0x002fea0003900000 */
[----:B------:R-:W1:Y:S02]  /*8360*/  @!P0 SYNCS.PHASECHK.TRANS64 P0, [R7+URZ], R4 ;  /* 0x00000004070085a7 */ /* 0x000e64000800007f */
[----:B-1----:R-:W-:Y:S05]  /*8370*/  @!P0 BRA `(.L_x_186) ;  /* 0xfffffffc00f08947 */ /* 0x002fea000383ffff */
[----:B------:R-:W-:Y:S05]  /*8380*/  BRA `(.L_x_200) ;  /* 0xfffffff800c47947 */ /* 0x000fea000383ffff */
.L_x_187:
[----:B0-----:R0:W1:Y:S02]  /*8390*/  SYNCS.PHASECHK.TRANS64.TRYWAIT P0, [R6+URZ], R3 ;  /* 0x00000003060075a7 */ /* 0x001064000800017f */
[----:B-1----:R-:W-:Y:S05]  /*83a0*/  @!P0 NANOSLEEP.SYNCS 0x989680 ;  /* 0x009896800000895d */ /* 0x002fea0003900000 */
[----:B------:R-:W1:Y:S02]  /*83b0*/  @!P0 SYNCS.PHASECHK.TRANS64 P0, [R6+URZ], R3 ;  /* 0x00000003060085a7 */ /* 0x000e64000800007f */
[----:B-1----:R-:W-:Y:S05]  /*83c0*/  @!P0 BRA `(.L_x_187) ;  /* 0xfffffffc00f08947 */ /* 0x002fea000383ffff */
[----:B------:R-:W-:Y:S05]  /*83d0*/  BRA `(.L_x_201) ;  /* 0xfffffff800d47947 */ /* 0x000fea000383ffff */
.L_x_188:
[----:B0-----:R0:W1:Y:S02]  /*83e0*/  SYNCS.PHASECHK.TRANS64.TRYWAIT P0, [R7+URZ], R4 ;  /* 0x00000004070075a7 */ /* 0x001064000800017f */
[----:B-1----:R-:W-:Y:S05]  /*83f0*/  @!P0 NANOSLEEP.SYNCS 0x989680 ;  /* 0x009896800000895d */ /* 0x002fea0003900000 */
[----:B------:R-:W1:Y:S02]  /*8400*/  @!P0 SYNCS.PHASECHK.TRANS64 P0, [R7+URZ], R4 ;  /* 0x00000004070085a7 */ /* 0x000e64000800007f */
[----:B-1----:R-:W-:Y:S05]  /*8410*/  @!P0 BRA `(.L_x_188) ;  /* 0xfffffffc00f08947 */ /* 0x002fea000383ffff */
[----:B------:R-:W-:Y:S05]  /*8420*/  BRA `(.L_x_202) ;  /* 0xfffffff800e47947 */ /* 0x000fea000383ffff */
.L_x_189:
[----:B-1----:R1:W2:Y:S02]  /*8430*/  SYNCS.PHASECHK.TRANS64.TRYWAIT P0, [R6+URZ], R3 ;  /* 0x00000003060075a7 */ /* 0x0022a4000800017f */
[----:B--2---:R-:W-:Y:S05]  /*8440*/  @!P0 NANOSLEEP.SYNCS 0x989680 ;  /* 0x009896800000895d */ /* 0x004fea0003900000 */
[----:B------:R-:W2:Y:S02]  /*8450*/  @!P0 SYNCS.PHASECHK.TRANS64 P0, [R6+URZ], R3 ;  /* 0x00000003060085a7 */ /* 0x000ea4000800007f */
[----:B--2---:R-:W-:Y:S05]  /*8460*/  @!P0 BRA `(.L_x_189) ;  /* 0xfffffffc00f08947 */ /* 0x004fea000383ffff */
[----:B------:R-:W-:Y:S05]  /*8470*/  BRA `(.L_x_203) ;  /* 0xfffffff800ec7947 */ /* 0x000fea000383ffff */
.L_x_204:
[----:B------:R-:W-:-:S00]  /*8480*/  BRA `(.L_x_204) ;  /* 0xfffffffc00fc7947 */ /* 0x000fc0000383ffff */
[----:B------:R-:W-:-:S00]  /*8490*/  NOP ;  /* 0x0000000000007918 */ /* 0x000fc00000000000 */
        /* <DEDUP_REMOVED lines=14> */
.L_x_205:


//--------------------- .nv.global.init           --------------------------
	.section	.nv.global.init,"aw",@progbits
.nv.global.init:
	.type		$str$22,@object
	.size		$str$22,($str$23 - $str$22)
$str$22:
        /*0000*/ 	.byte	0x6b, 0x5f, 0x74, 0x69, 0x6c, 0x65, 0x5f, 0x63, 0x6f, 0x75, 0x6e, 0x74, 0x20, 0x3e, 0x3d, 0x20
        /*0010*/ 	.byte	0x31, 0x00
	.type		$str$23,@object
	.size		$str$23,(__unnamed_1 - $str$23)
$str$23:
        /*0012*/ 	.byte	0x2f, 0x74, 0x6d, 0x70, 0x2f, 0x63, 0x75, 0x74, 0x6c, 0x61, 0x73, 0x73, 0x5f, 0x73, 0x77, 0x65
        /*0022*/ 	.byte	0x65, 0x70, 0x5f, 0x73, 0x72, 0x63, 0x2f, 0x69, 0x6e, 0x63, 0x6c, 0x75, 0x64, 0x65, 0x2f, 0x63
        /*0032*/ 	.byte	0x75, 0x74, 0x6c, 0x61, 0x73, 0x73, 0x2f, 0x67, 0x65, 0x6d, 0x6d, 0x2f, 0x63, 0x6f, 0x6c, 0x6c
        /*0042*/ 	.byte	0x65, 0x63, 0x74, 0x69, 0x76, 0x65, 0x2f, 0x73, 0x6d, 0x39, 0x30, 0x5f, 0x6d, 0x6d, 0x61, 0x5f
        /*0052*/ 	.byte	0x74, 0x6d, 0x61, 0x5f, 0x67, 0x6d, 0x6d, 0x61, 0x5f, 0x73, 0x73, 0x5f, 0x77, 0x61, 0x72, 0x70
        /*0062*/ 	.byte	0x73, 0x70, 0x65, 0x63, 0x69, 0x61, 0x6c, 0x69, 0x7a, 0x65, 0x64, 0x2e, 0x68, 0x70, 0x70, 0x00
	.type		__unnamed_1,@object
	.size		__unnamed_1,(.L_0 - __unnamed_1)
__unnamed_1:
        /*0072*/ 	.byte	0x76, 0x6f, 0x69, 0x64, 0x20, 0x63, 0x75, 0x74, 0x6c, 0x61, 0x73, 0x73, 0x3a, 0x3a, 0x67, 0x65
        /* <DEDUP_REMOVED lines=180> */
        /*0bc2*/ 	.byte	0x74, 0x69, 0x74, 0x79, 0x5d, 0x00
.L_0:


//--------------------- .nv.shared._ZN7cutlass13device_kernelINS_4gemm6kernel13GemmUniversalIN4cute5tupleIJiiiiEEENS1_10collective13CollectiveMmaINS1_34MainloopSm90TmaGmmaWarpSpecializedILi7ENS5_IJNS4_1CILi8EEENSA_ILi1EEESC_EEENS1_35KernelTmaWarpSpecializedCooperativeEEENS5_IJNSA_ILi128EEESG_NSA_ILi64EEEEEENS_6half_tENS5_IJSC_llEEESJ_NS5_IJlSC_lEEENS4_8TiledMMAINS4_8MMA_AtomIJNS4_4SM904GMMA26MMA_64x128x16_F32F16F16_SSILNSP_5MajorE1ELSR_0ELNSP_7ScaleInE1ELSS_1EEEEEENS4_6LayoutINS5_IJNSA_ILi2EEESC_SC_EEENS5_IJSC_NSA_ILi0EEESY_EEEEENS5_IJNS4_10UnderscoreES11_S11_EEEEENS4_13SM90_TMA_LOADENS4_14ComposedLayoutINS4_7SwizzleILi3ELi4ELi3EEENS4_18smem_ptr_flag_bitsILi16EEENSV_INS5_IJSH_SB_EEENS5_IJSC_SH_EEEEEEEvNS4_8identityENS4_23SM90_TMA_LOAD_MULTICASTENS15_IS17_S19_NSV_INS5_IJSB_SH_EEENS5_IJSH_SC_EEEEEEEvS1E_EENS_8epilogue10collective6detail29Sm90TmaWarpSpecializedAdapterINS1M_15DefaultEpilogueISJ_SL_SL_NS1L_6thread17LinearCombinationISJ_Li1EffLNS1Q_9ScaleType4KindE0ELNS_15FloatRoundStyleE2ESJ_EENS1_15EpilogueDefaultEEEEEvvEEEEvNT_6ParamsE --------------------------
	.section	.nv.shared._ZN7cutlass13device_kernelINS_4gemm6kernel13GemmUniversalIN4cute5tupleIJiiiiEEENS1_10collective13CollectiveMmaINS1_34MainloopSm90TmaGmmaWarpSpecializedILi7ENS5_IJNS4_1CILi8EEENSA_ILi1EEESC_EEENS1_35KernelTmaWarpSpecializedCooperativeEEENS5_IJNSA_ILi128EEESG_NSA_ILi64EEEEEENS_6half_tENS5_IJSC_llEEESJ_NS5_IJlSC_lEEENS4_8TiledMMAINS4_8MMA_AtomIJNS4_4SM904GMMA26MMA_64x128x16_F32F16F16_SSILNSP_5MajorE1ELSR_0ELNSP_7ScaleInE1ELSS_1EEEEEENS4_6LayoutINS5_IJNSA_ILi2EEESC_SC_EEENS5_IJSC_NSA_ILi0EEESY_EEEEENS5_IJNS4_10UnderscoreES11_S11_EEEEENS4_13SM90_TMA_LOADENS4_14ComposedLayoutINS4_7SwizzleILi3ELi4ELi3EEENS4_18smem_ptr_flag_bitsILi16EEENSV_INS5_IJSH_SB_EEENS5_IJSC_SH_EEEEEEEvNS4_8identityENS4_23SM90_TMA_LOAD_MULTICASTENS15_IS17_S19_NSV_INS5_IJSB_SH_EEENS5_IJSH_SC_EEEEEEEvS1E_EENS_8epilogue10collective6detail29Sm90TmaWarpSpecializedAdapterINS1M_15DefaultEpilogueISJ_SL_SL_NS1L_6thread17LinearCombinationISJ_Li1EffLNS1Q_9ScaleType4KindE0ELNS_15FloatRoundStyleE2ESJ_EENS1_15EpilogueDefaultEEEEEvvEEEEvNT_6ParamsE,"aw",@nobits
	.sectionflags	@""
	.align	16
	.zero		1024


//--------------------- .nv.shared.reserved.0     --------------------------
	.section	.nv.shared.reserved.0,"aw",@nobits
	.weak		__nv_reservedSMEM_offset_0_alias
	.size		__nv_reservedSMEM_offset_0_alias, 0, 0
	.other		__nv_reservedSMEM_offset_0_alias,@"STO_CUDA_RESERVED_SHARED STV_DEFAULT"
__nv_reservedSMEM_offset_0_alias:
	.zero		0


//--------------------- .nv.global                --------------------------
	.section	.nv.global,"aw",@nobits
.nv.global:
	.type		_ZN40_INTERNAL_53165265_4_k_cu_8feadb64_175144cute1_E,@object
	.size		_ZN40_INTERNAL_53165265_4_k_cu_8feadb64_175144cute1_E,(_ZN40_INTERNAL_53165265_4_k_cu_8feadb64_175144cuda3std3__45__cpo6cbeginE - _ZN40_INTERNAL_53165265_4_k_cu_8feadb64_175144cute1_E)
_ZN40_INTERNAL_53165265_4_k_cu_8feadb64_175144cute1_E:
	.zero		1
	.type		_ZN40_INTERNAL_53165265_4_k_cu_8feadb64_175144cuda3std3__45__cpo6cbeginE,@object
	.size		_ZN40_INTERNAL_53165265_4_k_cu_8feadb64_175144cuda3std3__45__cpo6cbeginE,(_ZN40_INTERNAL_53165265_4_k_cu_8feadb64_175144cuda3std3__48in_placeE - _ZN40_INTERNAL_53165265_4_k_cu_8feadb64_175144cuda3std3__45__cpo6cbeginE)
_ZN40_INTERNAL_53165265_4_k_cu_8feadb64_175144cuda3std3__45__cpo6cbeginE:
	.zero		1
	.type		_ZN40_INTERNAL_53165265_4_k_cu_8feadb64_175144cuda3std3__48in_placeE,@object
	.size		_ZN40_INTERNAL_53165265_4_k_cu_8feadb64_175144cuda3std3__48in_placeE,(_ZN40_INTERNAL_53165265_4_k_cu_8feadb64_175144cuda3std6ranges3__45__cpo9iter_moveE - _ZN40_INTERNAL_53165265_4_k_cu_8feadb64_175144cuda3std3__48in_placeE)
_ZN40_INTERNAL_53165265_4_k_cu_8feadb64_175144cuda3std3__48in_placeE:
	.zero		1
	.type		_ZN40_INTERNAL_53165265_4_k_cu_8feadb64_175144cuda3std6ranges3__45__cpo9iter_moveE,@object
	.size		_ZN40_INTERNAL_53165265_4_k_cu_8feadb64_175144cuda3std6ranges3__45__cpo9iter_moveE,(_ZN40_INTERNAL_53165265_4_k_cu_8feadb64_175144cuda3std3__45__cpo5beginE - _ZN40_INTERNAL_53165265_4_k_cu_8feadb64_175144cuda3std6ranges3__45__cpo9iter_moveE)
_ZN40_INTERNAL_53165265_4_k_cu_8feadb64_175144cuda3std6ranges3__45__cpo9iter_moveE:
	.zero		1
	.type		_ZN40_INTERNAL_53165265_4_k_cu_8feadb64_175144cuda3std3__45__cpo5beginE,@object
	.size		_ZN40_INTERNAL_53165265_4_k_cu_8feadb64_175144cuda3std3__45__cpo5beginE,(_ZN40_INTERNAL_53165265_4_k_cu_8feadb64_175144cuda3std3__442_GLOBAL__N__53165265_4_k_cu_8feadb64_175146ignoreE - _ZN40_INTERNAL_53165265_4_k_cu_8feadb64_175144cuda3std3__45__cpo5beginE)
_ZN40_INTERNAL_53165265_4_k_cu_8feadb64_175144cuda3std3__45__cpo5beginE:
	.zero		1
	.type		_ZN40_INTERNAL_53165265_4_k_cu_8feadb64_175144cuda3std3__442_GLOBAL__N__53165265_4_k_cu_8feadb64_175146ignoreE,@object
	.size		_ZN40_INTERNAL_53165265_4_k_cu_8feadb64_175144cuda3std3__442_GLOBAL__N__53165265_4_k_cu_8feadb64_175146ignoreE,(_ZN40_INTERNAL_53165265_4_k_cu_8feadb64_175144cute7productE - _ZN40_INTERNAL_53165265_4_k_cu_8feadb64_175144cuda3std3__442_GLOBAL__N__53165265_4_k_cu_8feadb64_175146ignoreE)
_ZN40_INTERNAL_53165265_4_k_cu_8feadb64_175144cuda3std3__442_GLOBAL__N__53165265_4_k_cu_8feadb64_175146ignoreE:
	.zero		1
	.type		_ZN40_INTERNAL_53165265_4_k_cu_8feadb64_175144cute7productE,@object
	.size		_ZN40_INTERNAL_53165265_4_k_cu_8feadb64_175144cute7productE,(_ZN40_INTERNAL_53165265_4_k_cu_8feadb64_175144cuda3std3__45__cpo3endE - _ZN40_INTERNAL_53165265_4_k_cu_8feadb64_175144cute7productE)
_ZN40_INTERNAL_53165265_4_k_cu_8feadb64_175144cute7productE:
	.zero		1
	.type		_ZN40_INTERNAL_53165265_4_k_cu_8feadb64_175144cuda3std3__45__cpo3endE,@object
	.size		_ZN40_INTERNAL_53165265_4_k_cu_8feadb64_175144cuda3std3__45__cpo3endE,(_ZN40_INTERNAL_53165265_4_k_cu_8feadb64_175144cuda3std3__419piecewise_constructE - _ZN40_INTERNAL_53165265_4_k_cu_8feadb64_175144cuda3std3__45__cpo3endE)
_ZN40_INTERNAL_53165265_4_k_cu_8feadb64_175144cuda3std3__45__cpo3endE:
	.zero		1
	.type		_ZN40_INTERNAL_53165265_4_k_cu_8feadb64_175144cuda3std3__419piecewise_constructE,@object
	.size		_ZN40_INTERNAL_53165265_4_k_cu_8feadb64_175144cuda3std3__419piecewise_constructE,(_ZN40_INTERNAL_53165265_4_k_cu_8feadb64_175144cuda3std3__45__cpo4cendE - _ZN40_INTERNAL_53165265_4_k_cu_8feadb64_175144cuda3std3__419piecewise_constructE)
_ZN40_INTERNAL_53165265_4_k_cu_8feadb64_175144cuda3std3__419piecewise_constructE:
	.zero		1
	.type		_ZN40_INTERNAL_53165265_4_k_cu_8feadb64_175144cuda3std3__45__cpo4cendE,@object
	.size		_ZN40_INTERNAL_53165265_4_k_cu_8feadb64_175144cuda3std3__45__cpo4cendE,(_ZN40_INTERNAL_53165265_4_k_cu_8feadb64_175144cuda3std6ranges3__45__cpo4swapE - _ZN40_INTERNAL_53165265_4_k_cu_8feadb64_175144cuda3std3__45__cpo4cendE)
_ZN40_INTERNAL_53165265_4_k_cu_8feadb64_175144cuda3std3__45__cpo4cendE:
	.zero		1
	.type		_ZN40_INTERNAL_53165265_4_k_cu_8feadb64_175144cuda3std6ranges3__45__cpo4swapE,@object
	.size		_ZN40_INTERNAL_53165265_4_k_cu_8feadb64_175144cuda3std6ranges3__45__cpo4swapE,(.L_8 - _ZN40_INTERNAL_53165265_4_k_cu_8feadb64_175144cuda3std6ranges3__45__cpo4swapE)
_ZN40_INTERNAL_53165265_4_k_cu_8feadb64_175144cuda3std6ranges3__45__cpo4swapE:
	.zero		1
.L_8:


//--------------------- .nv.constant0._ZN7cutlass13device_kernelINS_4gemm6kernel13GemmUniversalIN4cute5tupleIJiiiiEEENS1_10collective13CollectiveMmaINS1_34MainloopSm90TmaGmmaWarpSpecializedILi7ENS5_IJNS4_1CILi8EEENSA_ILi1EEESC_EEENS1_35KernelTmaWarpSpecializedCooperativeEEENS5_IJNSA_ILi128EEESG_NSA_ILi64EEEEEENS_6half_tENS5_IJSC_llEEESJ_NS5_IJlSC_lEEENS4_8TiledMMAINS4_8MMA_AtomIJNS4_4SM904GMMA26MMA_64x128x16_F32F16F16_SSILNSP_5MajorE1ELSR_0ELNSP_7ScaleInE1ELSS_1EEEEEENS4_6LayoutINS5_IJNSA_ILi2EEESC_SC_EEENS5_IJSC_NSA_ILi0EEESY_EEEEENS5_IJNS4_10UnderscoreES11_S11_EEEEENS4_13SM90_TMA_LOADENS4_14ComposedLayoutINS4_7SwizzleILi3ELi4ELi3EEENS4_18smem_ptr_flag_bitsILi16EEENSV_INS5_IJSH_SB_EEENS5_IJSC_SH_EEEEEEEvNS4_8identityENS4_23SM90_TMA_LOAD_MULTICASTENS15_IS17_S19_NSV_INS5_IJSB_SH_EEENS5_IJSH_SC_EEEEEEEvS1E_EENS_8epilogue10collective6detail29Sm90TmaWarpSpecializedAdapterINS1M_15DefaultEpilogueISJ_SL_SL_NS1L_6thread17LinearCombinationISJ_Li1EffLNS1Q_9ScaleType4KindE0ELNS_15FloatRoundStyleE2ESJ_EENS1_15EpilogueDefaultEEEEEvvEEEEvNT_6ParamsE --------------------------
	.section	.nv.constant0._ZN7cutlass13device_kernelINS_4gemm6kernel13GemmUniversalIN4cute5tupleIJiiiiEEENS1_10collective13CollectiveMmaINS1_34MainloopSm90TmaGmmaWarpSpecializedILi7ENS5_IJNS4_1CILi8EEENSA_ILi1EEESC_EEENS1_35KernelTmaWarpSpecializedCooperativeEEENS5_IJNSA_ILi128EEESG_NSA_ILi64EEEEEENS_6half_tENS5_IJSC_llEEESJ_NS5_IJlSC_lEEENS4_8TiledMMAINS4_8MMA_AtomIJNS4_4SM904GMMA26MMA_64x128x16_F32F16F16_SSILNSP_5MajorE1ELSR_0ELNSP_7ScaleInE1ELSS_1EEEEEENS4_6LayoutINS5_IJNSA_ILi2EEESC_SC_EEENS5_IJSC_NSA_ILi0EEESY_EEEEENS5_IJNS4_10UnderscoreES11_S11_EEEEENS4_13SM90_TMA_LOADENS4_14ComposedLayoutINS4_7SwizzleILi3ELi4ELi3EEENS4_18smem_ptr_flag_bitsILi16EEENSV_INS5_IJSH_SB_EEENS5_IJSC_SH_EEEEEEEvNS4_8identityENS4_23SM90_TMA_LOAD_MULTICASTENS15_IS17_S19_NSV_INS5_IJSB_SH_EEENS5_IJSH_SC_EEEEEEEvS1E_EENS_8epilogue10collective6detail29Sm90TmaWarpSpecializedAdapterINS1M_15DefaultEpilogueISJ_SL_SL_NS1L_6thread17LinearCombinationISJ_Li1EffLNS1Q_9ScaleType4KindE0ELNS_15FloatRoundStyleE2ESJ_EENS1_15EpilogueDefaultEEEEEvvEEEEvNT_6ParamsE,"a",@progbits
	.sectionflags	@""
	.align	4
.nv.constant0._ZN7cutlass13device_kernelINS_4gemm6kernel13GemmUniversalIN4cute5tupleIJiiiiEEENS1_10collective13CollectiveMmaINS1_34MainloopSm90TmaGmmaWarpSpecializedILi7ENS5_IJNS4_1CILi8EEENSA_ILi1EEESC_EEENS1_35KernelTmaWarpSpecializedCooperativeEEENS5_IJNSA_ILi128EEESG_NSA_ILi64EEEEEENS_6half_tENS5_IJSC_llEEESJ_NS5_IJlSC_lEEENS4_8TiledMMAINS4_8MMA_AtomIJNS4_4SM904GMMA26MMA_64x128x16_F32F16F16_SSILNSP_5MajorE1ELSR_0ELNSP_7ScaleInE1ELSS_1EEEEEENS4_6LayoutINS5_IJNSA_ILi2EEESC_SC_EEENS5_IJSC_NSA_ILi0EEESY_EEEEENS5_IJNS4_10UnderscoreES11_S11_EEEEENS4_13SM90_TMA_LOADENS4_14ComposedLayoutINS4_7SwizzleILi3ELi4ELi3EEENS4_18smem_ptr_flag_bitsILi16EEENSV_INS5_IJSH_SB_EEENS5_IJSC_SH_EEEEEEEvNS4_8identityENS4_23SM90_TMA_LOAD_MULTICASTENS15_IS17_S19_NSV_INS5_IJSB_SH_EEENS5_IJSH_SC_EEEEEEEvS1E_EENS_8epilogue10collective6detail29Sm90TmaWarpSpecializedAdapterINS1M_15DefaultEpilogueISJ_SL_SL_NS1L_6thread17LinearCombinationISJ_Li1EffLNS1Q_9ScaleType4KindE0ELNS_15FloatRoundStyleE2ESJ_EENS1_15EpilogueDefaultEEEEEvvEEEEvNT_6ParamsE:
	.zero		1664


//--------------------- SYMBOLS --------------------------

	.type		.nv.reservedSmem.offset0,@object
	.size		.nv.reservedSmem.offset0,0x4
	.type		__assertfail,@function
